	.target	sm_100a

	.elftype	@"ET_EXEC"


//--------------------- .note.nv.tkinfo           --------------------------
	.section	.note.nv.tkinfo,"",@"SHT_NOTE"
	.sectionflags	@"SHF_NOTE_NV_TKINFO"
	.tkinfo
        /*0018*/ 	.word	0x00000002
        /*0030*/ 	.string	""
        /*0030*/ 	.string	"ptxas"
        /*0030*/ 	.string	"Cuda compilation tools, release 13.0, V13.0.88"
        /*0030*/ 	.string	"Build cuda_13.0.r13.0/compiler.36424714_0"
        /*0030*/ 	.string	"-arch sm_100a -m 64 "



//--------------------- .note.nv.cuinfo           --------------------------
	.section	.note.nv.cuinfo,"",@"SHT_NOTE"
	.sectionflags	@"SHF_NOTE_NV_CUINFO"
        /*0018*/ 	.short	0x0002
        /*001a*/ 	.short	0x0064
        /*001c*/ 	.short	0x0082
	.zero		2


//--------------------- .nv.info                  --------------------------
	.section	.nv.info,"",@"SHT_CUDA_INFO"
	.align	4


	//----- nvinfo : EIATTR_REGCOUNT
	.align		4
        /*0000*/ 	.byte	0x04, 0x2f
        /*0002*/ 	.short	(.L_20 - .L_19)
	.align		4
.L_19:
        /*0004*/ 	.word	index@(_ZN7cutlass13device_kernelINS_4gemm6kernel13GemmUniversalIN4cute5tupleIJiiiiEEENS1_10collective13CollectiveMmaINS1_35MainloopSm100TmaUmmaWarpSpecializedILi16ELi2ELi4ENS5_IJNS4_1CILi2EEENSA_ILi1EEESC_EEEEENS5_IJNSA_ILi128EEENSA_ILi256EEENSA_ILi64EEEEEEaNS5_IJlSC_lEEEaSJ_NS4_8TiledMMAINS4_8MMA_AtomIJNS4_21SM100_MMA_S8_2x1SM_SSIaaiLi128ELi256ELNS4_4UMMA5MajorE0ELSO_0ELNSN_8SaturateE0EEEEEENS4_6LayoutINS5_IJSC_SC_SC_EEENS5_IJNSA_ILi0EEESU_SU_EEEEENS5_IJNS4_10UnderscoreESX_SX_EEEEENS4_18SM100_TMA_2SM_LOADENS4_14ComposedLayoutINS4_7SwizzleILi2ELi4ELi3EEENS4_18smem_ptr_flag_bitsILi8EEENSS_INS5_IJNSA_ILi8EEESH_EEENS5_IJSH_SC_EEEEEEEvNS4_8identityES10_S1A_vS1B_EENS_8epilogue10collective18CollectiveEpilogueINS1D_23Sm100TmaWarpSpecializedILi4ELi2ELi32ELb0ELb0EEEJNS5_IJSH_SG_SH_EEENS5_IJNSS_ISH_SC_EENSS_INS5_IJNSA_ILi32EEESB_EEENS5_IJSC_SF_EEEEEEEEaSJ_aSJ_NS1D_6fusion15FusionCallbacksIS1H_NS1P_17LinearCombinationIaiaiLNS_15FloatRoundStyleE2EEES1I_S1O_JEEENS4_5SM1004TMEM4LOAD26SM100_TMEM_LOAD_32dp32b32xENS4_13SM90_TMA_LOADENS11_INS12_ILi1ELi4ELi3EEES15_NSS_INS5_IJS16_S1K_EEENS5_IJS1K_SC_EEEEEEENS4_39AutoVectorizingCopyWithAssumedAlignmentILi128EEENS4_14SM90_TMA_STOREES24_S26_S26_EEEvvEEEEvNT_6ParamsE)
        /*0008*/ 	.word	0x0000007a


	//----- nvinfo : EIATTR_FRAME_SIZE
	.align		4
.L_20:
        /*000c*/ 	.byte	0x04, 0x11
        /*000e*/ 	.short	(.L_22 - .L_21)
	.align		4
.L_21:
        /*0010*/ 	.word	index@($__internal_2_$__cuda_sm10x_tcgen05_guardrail_trap_unallocated_columns_being_dealloced)
        /*0014*/ 	.word	0x00000000


	//----- nvinfo : EIATTR_FRAME_SIZE
	.align		4
.L_22:
        /*0018*/ 	.byte	0x04, 0x11
        /*001a*/ 	.short	(.L_24 - .L_23)
	.align		4
.L_23:
        /*001c*/ 	.word	index@($__internal_1_$__cuda_sm10x_tcgen05_guardrail_trap_phase_invalid_during_alloc)
        /*0020*/ 	.word	0x00000000


	//----- nvinfo : EIATTR_FRAME_SIZE
	.align		4
.L_24:
        /*0024*/ 	.byte	0x04, 0x11
        /*0026*/ 	.short	(.L_26 - .L_25)
	.align		4
.L_25:
        /*0028*/ 	.word	index@($__internal_0_$__cuda_sm10x_tcgen05_guardrail_trap_col_being_dealloced_not_returned_by_alloc)
        /*002c*/ 	.word	0x00000000


	//----- nvinfo : EIATTR_FRAME_SIZE
	.align		4
.L_26:
        /*0030*/ 	.byte	0x04, 0x11
        /*0032*/ 	.short	(.L_28 - .L_27)
	.align		4
.L_27:
        /*0034*/ 	.word	index@(_ZN7cutlass13device_kernelINS_4gemm6kernel13GemmUniversalIN4cute5tupleIJiiiiEEENS1_10collective13CollectiveMmaINS1_35MainloopSm100TmaUmmaWarpSpecializedILi16ELi2ELi4ENS5_IJNS4_1CILi2EEENSA_ILi1EEESC_EEEEENS5_IJNSA_ILi128EEENSA_ILi256EEENSA_ILi64EEEEEEaNS5_IJlSC_lEEEaSJ_NS4_8TiledMMAINS4_8MMA_AtomIJNS4_21SM100_MMA_S8_2x1SM_SSIaaiLi128ELi256ELNS4_4UMMA5MajorE0ELSO_0ELNSN_8SaturateE0EEEEEENS4_6LayoutINS5_IJSC_SC_SC_EEENS5_IJNSA_ILi0EEESU_SU_EEEEENS5_IJNS4_10UnderscoreESX_SX_EEEEENS4_18SM100_TMA_2SM_LOADENS4_14ComposedLayoutINS4_7SwizzleILi2ELi4ELi3EEENS4_18smem_ptr_flag_bitsILi8EEENSS_INS5_IJNSA_ILi8EEESH_EEENS5_IJSH_SC_EEEEEEEvNS4_8identityES10_S1A_vS1B_EENS_8epilogue10collective18CollectiveEpilogueINS1D_23Sm100TmaWarpSpecializedILi4ELi2ELi32ELb0ELb0EEEJNS5_IJSH_SG_SH_EEENS5_IJNSS_ISH_SC_EENSS_INS5_IJNSA_ILi32EEESB_EEENS5_IJSC_SF_EEEEEEEEaSJ_aSJ_NS1D_6fusion15FusionCallbacksIS1H_NS1P_17LinearCombinationIaiaiLNS_15FloatRoundStyleE2EEES1I_S1O_JEEENS4_5SM1004TMEM4LOAD26SM100_TMEM_LOAD_32dp32b32xENS4_13SM90_TMA_LOADENS11_INS12_ILi1ELi4ELi3EEES15_NSS_INS5_IJS16_S1K_EEENS5_IJS1K_SC_EEEEEEENS4_39AutoVectorizingCopyWithAssumedAlignmentILi128EEENS4_14SM90_TMA_STOREES24_S26_S26_EEEvvEEEEvNT_6ParamsE)
        /*0038*/ 	.word	0x00000000


	//----- nvinfo : EIATTR_MIN_STACK_SIZE
	.align		4
.L_28:
        /*003c*/ 	.byte	0x04, 0x12
        /*003e*/ 	.short	(.L_30 - .L_29)
	.align		4
.L_29:
        /*0040*/ 	.word	index@(_ZN7cutlass13device_kernelINS_4gemm6kernel13GemmUniversalIN4cute5tupleIJiiiiEEENS1_10collective13CollectiveMmaINS1_35MainloopSm100TmaUmmaWarpSpecializedILi16ELi2ELi4ENS5_IJNS4_1CILi2EEENSA_ILi1EEESC_EEEEENS5_IJNSA_ILi128EEENSA_ILi256EEENSA_ILi64EEEEEEaNS5_IJlSC_lEEEaSJ_NS4_8TiledMMAINS4_8MMA_AtomIJNS4_21SM100_MMA_S8_2x1SM_SSIaaiLi128ELi256ELNS4_4UMMA5MajorE0ELSO_0ELNSN_8SaturateE0EEEEEENS4_6LayoutINS5_IJSC_SC_SC_EEENS5_IJNSA_ILi0EEESU_SU_EEEEENS5_IJNS4_10UnderscoreESX_SX_EEEEENS4_18SM100_TMA_2SM_LOADENS4_14ComposedLayoutINS4_7SwizzleILi2ELi4ELi3EEENS4_18smem_ptr_flag_bitsILi8EEENSS_INS5_IJNSA_ILi8EEESH_EEENS5_IJSH_SC_EEEEEEEvNS4_8identityES10_S1A_vS1B_EENS_8epilogue10collective18CollectiveEpilogueINS1D_23Sm100TmaWarpSpecializedILi4ELi2ELi32ELb0ELb0EEEJNS5_IJSH_SG_SH_EEENS5_IJNSS_ISH_SC_EENSS_INS5_IJNSA_ILi32EEESB_EEENS5_IJSC_SF_EEEEEEEEaSJ_aSJ_NS1D_6fusion15FusionCallbacksIS1H_NS1P_17LinearCombinationIaiaiLNS_15FloatRoundStyleE2EEES1I_S1O_JEEENS4_5SM1004TMEM4LOAD26SM100_TMEM_LOAD_32dp32b32xENS4_13SM90_TMA_LOADENS11_INS12_ILi1ELi4ELi3EEES15_NSS_INS5_IJS16_S1K_EEENS5_IJS1K_SC_EEEEEEENS4_39AutoVectorizingCopyWithAssumedAlignmentILi128EEENS4_14SM90_TMA_STOREES24_S26_S26_EEEvvEEEEvNT_6ParamsE)
        /*0044*/ 	.word	0x00000000
.L_30:


//--------------------- .nv.compat                --------------------------
	.section	.nv.compat,"",@"SHT_CUDA_COMPAT_INFO"
	.align	4
        /*0000*/ 	.byte	0x02, 0x09, 0x01, 0x00, 0x02, 0x02, 0x03, 0x00, 0x02, 0x05, 0x06, 0x00, 0x03, 0x07, 0x01, 0x01
        /*0010*/ 	.byte	0x02, 0x03, 0x01, 0x00, 0x02, 0x06, 0x01, 0x00, 0x04, 0x0b, 0x08, 0x00, 0x01, 0x00, 0x00, 0x00
        /*0020*/ 	.byte	0x00, 0x00, 0x00, 0x00


//--------------------- .nv.info._ZN7cutlass13device_kernelINS_4gemm6kernel13GemmUniversalIN4cute5tupleIJiiiiEEENS1_10collective13CollectiveMmaINS1_35MainloopSm100TmaUmmaWarpSpecializedILi16ELi2ELi4ENS5_IJNS4_1CILi2EEENSA_ILi1EEESC_EEEEENS5_IJNSA_ILi128EEENSA_ILi256EEENSA_ILi64EEEEEEaNS5_IJlSC_lEEEaSJ_NS4_8TiledMMAINS4_8MMA_AtomIJNS4_21SM100_MMA_S8_2x1SM_SSIaaiLi128ELi256ELNS4_4UMMA5MajorE0ELSO_0ELNSN_8SaturateE0EEEEEENS4_6LayoutINS5_IJSC_SC_SC_EEENS5_IJNSA_ILi0EEESU_SU_EEEEENS5_IJNS4_10UnderscoreESX_SX_EEEEENS4_18SM100_TMA_2SM_LOADENS4_14ComposedLayoutINS4_7SwizzleILi2ELi4ELi3EEENS4_18smem_ptr_flag_bitsILi8EEENSS_INS5_IJNSA_ILi8EEESH_EEENS5_IJSH_SC_EEEEEEEvNS4_8identityES10_S1A_vS1B_EENS_8epilogue10collective18CollectiveEpilogueINS1D_23Sm100TmaWarpSpecializedILi4ELi2ELi32ELb0ELb0EEEJNS5_IJSH_SG_SH_EEENS5_IJNSS_ISH_SC_EENSS_INS5_IJNSA_ILi32EEESB_EEENS5_IJSC_SF_EEEEEEEEaSJ_aSJ_NS1D_6fusion15FusionCallbacksIS1H_NS1P_17LinearCombinationIaiaiLNS_15FloatRoundStyleE2EEES1I_S1O_JEEENS4_5SM1004TMEM4LOAD26SM100_TMEM_LOAD_32dp32b32xENS4_13SM90_TMA_LOADENS11_INS12_ILi1ELi4ELi3EEES15_NSS_INS5_IJS16_S1K_EEENS5_IJS1K_SC_EEEEEEENS4_39AutoVectorizingCopyWithAssumedAlignmentILi128EEENS4_14SM90_TMA_STOREES24_S26_S26_EEEvvEEEEvNT_6ParamsE --------------------------
	.section	.nv.info._ZN7cutlass13device_kernelINS_4gemm6kernel13GemmUniversalIN4cute5tupleIJiiiiEEENS1_10collective13CollectiveMmaINS1_35MainloopSm100TmaUmmaWarpSpecializedILi16ELi2ELi4ENS5_IJNS4_1CILi2EEENSA_ILi1EEESC_EEEEENS5_IJNSA_ILi128EEENSA_ILi256EEENSA_ILi64EEEEEEaNS5_IJlSC_lEEEaSJ_NS4_8TiledMMAINS4_8MMA_AtomIJNS4_21SM100_MMA_S8_2x1SM_SSIaaiLi128ELi256ELNS4_4UMMA5MajorE0ELSO_0ELNSN_8SaturateE0EEEEEENS4_6LayoutINS5_IJSC_SC_SC_EEENS5_IJNSA_ILi0EEESU_SU_EEEEENS5_IJNS4_10UnderscoreESX_SX_EEEEENS4_18SM100_TMA_2SM_LOADENS4_14ComposedLayoutINS4_7SwizzleILi2ELi4ELi3EEENS4_18smem_ptr_flag_bitsILi8EEENSS_INS5_IJNSA_ILi8EEESH_EEENS5_IJSH_SC_EEEEEEEvNS4_8identityES10_S1A_vS1B_EENS_8epilogue10collective18CollectiveEpilogueINS1D_23Sm100TmaWarpSpecializedILi4ELi2ELi32ELb0ELb0EEEJNS5_IJSH_SG_SH_EEENS5_IJNSS_ISH_SC_EENSS_INS5_IJNSA_ILi32EEESB_EEENS5_IJSC_SF_EEEEEEEEaSJ_aSJ_NS1D_6fusion15FusionCallbacksIS1H_NS1P_17LinearCombinationIaiaiLNS_15FloatRoundStyleE2EEES1I_S1O_JEEENS4_5SM1004TMEM4LOAD26SM100_TMEM_LOAD_32dp32b32xENS4_13SM90_TMA_LOADENS11_INS12_ILi1ELi4ELi3EEES15_NSS_INS5_IJS16_S1K_EEENS5_IJS1K_SC_EEEEEEENS4_39AutoVectorizingCopyWithAssumedAlignmentILi128EEENS4_14SM90_TMA_STOREES24_S26_S26_EEEvvEEEEvNT_6ParamsE,"",@"SHT_CUDA_INFO"
	.sectionflags	@""
	.align	4


	//----- nvinfo : EIATTR_CUDA_API_VERSION
	.align		4
        /*0000*/ 	.byte	0x04, 0x37
        /*0002*/ 	.short	(.L_32 - .L_31)
.L_31:
        /*0004*/ 	.word	0x00000082


	//----- nvinfo : EIATTR_KPARAM_INFO
	.align		4
.L_32:
        /*0008*/ 	.byte	0x04, 0x17
        /*000a*/ 	.short	(.L_34 - .L_33)
.L_33:
        /*000c*/ 	.word	0x00000000
        /*0010*/ 	.short	0x0000
        /*0012*/ 	.short	0x0000
        /*0014*/ 	.byte	0x00, 0xf0, 0x01, 0x20


	//----- nvinfo : EIATTR_AT_ENTRY_FRAGMENTS
	.align		4
.L_34:
        /*0018*/ 	.byte	0x04, 0x4f
        /*001a*/ 	.short	(.L_36 - .L_35)


	//   ....[0]....
.L_35:
        /*001c*/ 	.word	0x00000007


	//----- nvinfo : EIATTR_RESERVED_SMEM_USED
	.align		4
.L_36:
        /*0020*/ 	.byte	0x01, 0x41
	.zero		2


	//----- nvinfo : EIATTR_SPARSE_MMA_MASK
	.align		4
        /*0024*/ 	.byte	0x03, 0x50
        /*0026*/ 	.short	0x0000


	//----- nvinfo : EIATTR_TCGEN05_2CTA_USED
	.align		4
        /*0028*/ 	.byte	0x01, 0x52
	.zero		2


	//----- nvinfo : EIATTR_MAXREG_COUNT
	.align		4
        /*002c*/ 	.byte	0x03, 0x1b
        /*002e*/ 	.short	0x00ff


	//----- nvinfo : EIATTR_NUM_BARRIERS
	.align		4
        /*0030*/ 	.byte	0x02, 0x4c
        /*0032*/ 	.byte	0x07
	.zero		1


	//----- nvinfo : EIATTR_EXTERNS
	.align		4
        /*0034*/ 	.byte	0x04, 0x0f
        /*0036*/ 	.short	(.L_38 - .L_37)


	//   ....[0]....
	.align		4
.L_37:
        /*0038*/ 	.word	index@(__assertfail)


	//----- nvinfo : EIATTR_MERCURY_ISA_VERSION
	.align		4
.L_38:
        /*003c*/ 	.byte	0x03, 0x5f
        /*003e*/ 	.short	0x0101


	//----- nvinfo : EIATTR_INT_WARP_WIDE_INSTR_OFFSETS
	.align		4
        /*0040*/ 	.byte	0x04, 0x31
        /*0042*/ 	.short	(.L_40 - .L_39)


	//   ....[0]....
.L_39:
        /*0044*/ 	.word	0x00000ec0


	//   ....[1]....
        /*0048*/ 	.word	0x00000f60


	//   ....[2]....
        /*004c*/ 	.word	0x000022c0


	//   ....[3]....
        /*0050*/ 	.word	0x00004780


	//   ....[4]....
        /*0054*/ 	.word	0x000047a0


	//   ....[5]....
        /*0058*/ 	.word	0x000047d0


	//   ....[6]....
        /*005c*/ 	.word	0x00005110


	//   ....[7]....
        /*0060*/ 	.word	0x00005130


	//   ....[8]....
        /*0064*/ 	.word	0x00005220


	//   ....[9]....
        /*0068*/ 	.word	0x000052e0


	//   ....[10]....
        /*006c*/ 	.word	0x00005300


	//   ....[11]....
        /*0070*/ 	.word	0x000053f0


	//   ....[12]....
        /*0074*/ 	.word	0x000054c0


	//   ....[13]....
        /*0078*/ 	.word	0x000054e0


	//   ....[14]....
        /*007c*/ 	.word	0x00005610


	//   ....[15]....
        /*0080*/ 	.word	0x00005790


	//   ....[16]....
        /*0084*/ 	.word	0x000057a0


	//   ....[17]....
        /*0088*/ 	.word	0x00005930


	//----- nvinfo : EIATTR_COOP_GROUP_MASK_REGIDS
	.align		4
.L_40:
        /*008c*/ 	.byte	0x04, 0x29
        /*008e*/ 	.short	(.L_42 - .L_41)


	//   ....[0]....
.L_41:
        /*0090*/ 	.word	0xffffffff


	//   ....[1]....
        /*0094*/ 	.word	0xffffffff


	//   ....[2]....
        /*0098*/ 	.word	0xffffffff


	//   ....[3]....
        /*009c*/ 	.word	0xffffffff


	//   ....[4]....
        /*00a0*/ 	.word	0xffffffff


	//   ....[5]....
        /*00a4*/ 	.word	0xffffffff


	//   ....[6]....
        /*00a8*/ 	.word	0xffffffff


	//   ....[7]....
        /*00ac*/ 	.word	0xffffffff


	//   ....[8]....
        /*00b0*/ 	.word	0xffffffff


	//   ....[9]....
        /*00b4*/ 	.word	0xffffffff


	//   ....[10]....
        /*00b8*/ 	.word	0xffffffff


	//   ....[11]....
        /*00bc*/ 	.word	0xffffffff


	//   ....[12]....
        /*00c0*/ 	.word	0xffffffff


	//   ....[13]....
        /*00c4*/ 	.word	0xffffffff


	//----- nvinfo : EIATTR_COOP_GROUP_INSTR_OFFSETS
	.align		4
.L_42:
        /*00c8*/ 	.byte	0x04, 0x28
        /*00ca*/ 	.short	(.L_44 - .L_43)


	//   ....[0]....
.L_43:
        /*00cc*/ 	.word	0x000000c0


	//   ....[1]....
        /*00d0*/ 	.word	0x00000500


	//   ....[2]....
        /*00d4*/ 	.word	0x00000830


	//   ....[3]....
        /*00d8*/ 	.word	0x000009c0


	//   ....[4]....
        /*00dc*/ 	.word	0x00000ab0


	//   ....[5]....
        /*00e0*/ 	.word	0x00000c10


	//   ....[6]....
        /*00e4*/ 	.word	0x00000da0


	//   ....[7]....
        /*00e8*/ 	.word	0x00000fe0


	//   ....[8]....
        /*00ec*/ 	.word	0x000021a0


	//   ....[9]....
        /*00f0*/ 	.word	0x00003640


	//   ....[10]....
        /*00f4*/ 	.word	0x00003b10


	//   ....[11]....
        /*00f8*/ 	.word	0x00003b40


	//   ....[12]....
        /*00fc*/ 	.word	0x00004680


	//   ....[13]....
        /*0100*/ 	.word	0x00004890


	//----- nvinfo : EIATTR_VRC_CTA_INIT_COUNT
	.align		4
.L_44:
        /*0104*/ 	.byte	0x02, 0x4a
        /*0106*/ 	.byte	0x80
	.zero		1


	//----- nvinfo : EIATTR_SYSCALL_OFFSETS
	.align		4
        /*0108*/ 	.byte	0x04, 0x46
        /*010a*/ 	.short	(.L_46 - .L_45)


	//   ....[0]....
.L_45:
        /*010c*/ 	.word	0x000063d0


	//   ....[1]....
        /*0110*/ 	.word	0x00006510


	//   ....[2]....
        /*0114*/ 	.word	0x00006cf0


	//   ....[3]....
        /*0118*/ 	.word	0x00007b00


	//   ....[4]....
        /*011c*/ 	.word	0x00008880


	//   ....[5]....
        /*0120*/ 	.word	0x00009620


	//----- nvinfo : EIATTR_MBARRIER_INSTR_OFFSETS
	.align		4
.L_46:
        /*0124*/ 	.byte	0x04, 0x39
        /*0126*/ 	.short	(.L_48 - .L_47)


	//   ....[0]....
.L_47:
        /*0128*/ 	.word	0x00000610
        /*012c*/ 	.word	0x000000ff
        /*0130*/ 	.word	0x00000000
        /*0134*/ 	.short	0x0100
        /*0136*/ 	.byte	0x08
	.zero		1


	//   ....[1]....
        /*0138*/ 	.word	0x00000620
        /*013c*/ 	.word	0x000000ff
        /*0140*/ 	.word	0x00000080
        /*0144*/ 	.short	0x0100
        /*0146*/ 	.byte	0x08
	.zero		1


	//   ....[2]....
        /*0148*/ 	.word	0x00000630
        /*014c*/ 	.word	0x000000ff
        /*0150*/ 	.word	0x00000008
        /*0154*/ 	.short	0x0100
        /*0156*/ 	.byte	0x08
	.zero		1


	//   ....[3]....
        /*0158*/ 	.word	0x00000640
        /*015c*/ 	.word	0x000000ff
        /*0160*/ 	.word	0x00000088
        /*0164*/ 	.short	0x0100
        /*0166*/ 	.byte	0x08
	.zero		1


	//   ....[4]....
        /*0168*/ 	.word	0x00000650
        /*016c*/ 	.word	0x000000ff
        /*0170*/ 	.word	0x00000010
        /*0174*/ 	.short	0x0100
        /*0176*/ 	.byte	0x08
	.zero		1


	//   ....[5]....
        /*0178*/ 	.word	0x00000660
        /*017c*/ 	.word	0x000000ff
        /*0180*/ 	.word	0x00000090
        /*0184*/ 	.short	0x0100
        /*0186*/ 	.byte	0x08
	.zero		1


	//   ....[6]....
        /*0188*/ 	.word	0x00000670
        /*018c*/ 	.word	0x000000ff
        /*0190*/ 	.word	0x00000018
        /*0194*/ 	.short	0x0100
        /*0196*/ 	.byte	0x08
	.zero		1


	//   ....[7]....
        /*0198*/ 	.word	0x00000680
        /*019c*/ 	.word	0x000000ff
        /*01a0*/ 	.word	0x00000098
        /*01a4*/ 	.short	0x0100
        /*01a6*/ 	.byte	0x08
	.zero		1


	//   ....[8]....
        /*01a8*/ 	.word	0x00000690
        /*01ac*/ 	.word	0x000000ff
        /*01b0*/ 	.word	0x00000020
        /*01b4*/ 	.short	0x0100
        /*01b6*/ 	.byte	0x08
	.zero		1


	//   ....[9]....
        /*01b8*/ 	.word	0x000006a0
        /*01bc*/ 	.word	0x000000ff
        /*01c0*/ 	.word	0x000000a0
        /*01c4*/ 	.short	0x0100
        /*01c6*/ 	.byte	0x08
	.zero		1


	//   ....[10]....
        /*01c8*/ 	.word	0x000006b0
        /*01cc*/ 	.word	0x000000ff
        /*01d0*/ 	.word	0x00000028
        /*01d4*/ 	.short	0x0100
        /*01d6*/ 	.byte	0x08
	.zero		1


	//   ....[11]....
        /*01d8*/ 	.word	0x000006c0
        /*01dc*/ 	.word	0x000000ff
        /*01e0*/ 	.word	0x000000a8
        /*01e4*/ 	.short	0x0100
        /*01e6*/ 	.byte	0x08
	.zero		1


	//   ....[12]....
        /*01e8*/ 	.word	0x000006d0
        /*01ec*/ 	.word	0x000000ff
        /*01f0*/ 	.word	0x00000030
        /*01f4*/ 	.short	0x0100
        /*01f6*/ 	.byte	0x08
	.zero		1


	//   ....[13]....
        /*01f8*/ 	.word	0x000006e0
        /*01fc*/ 	.word	0x000000ff
        /*0200*/ 	.word	0x000000b0
        /*0204*/ 	.short	0x0100
        /*0206*/ 	.byte	0x08
	.zero		1


	//   ....[14]....
        /*0208*/ 	.word	0x000006f0
        /*020c*/ 	.word	0x000000ff
        /*0210*/ 	.word	0x00000038
        /*0214*/ 	.short	0x0100
        /*0216*/ 	.byte	0x08
	.zero		1


	//   ....[15]....
        /*0218*/ 	.word	0x00000700
        /*021c*/ 	.word	0x000000ff
        /*0220*/ 	.word	0x000000b8
        /*0224*/ 	.short	0x0100
        /*0226*/ 	.byte	0x08
	.zero		1


	//   ....[16]....
        /*0228*/ 	.word	0x00000710
        /*022c*/ 	.word	0x000000ff
        /*0230*/ 	.word	0x00000040
        /*0234*/ 	.short	0x0100
        /*0236*/ 	.byte	0x08
	.zero		1


	//   ....[17]....
        /*0238*/ 	.word	0x00000720
        /*023c*/ 	.word	0x000000ff
        /*0240*/ 	.word	0x000000c0
        /*0244*/ 	.short	0x0100
        /*0246*/ 	.byte	0x08
	.zero		1


	//   ....[18]....
        /*0248*/ 	.word	0x00000730
        /*024c*/ 	.word	0x000000ff
        /*0250*/ 	.word	0x00000048
        /*0254*/ 	.short	0x0100
        /*0256*/ 	.byte	0x08
	.zero		1


	//   ....[19]....
        /*0258*/ 	.word	0x00000740
        /*025c*/ 	.word	0x000000ff
        /*0260*/ 	.word	0x000000c8
        /*0264*/ 	.short	0x0100
        /*0266*/ 	.byte	0x08
	.zero		1


	//   ....[20]....
        /*0268*/ 	.word	0x00000750
        /*026c*/ 	.word	0x000000ff
        /*0270*/ 	.word	0x00000050
        /*0274*/ 	.short	0x0100
        /*0276*/ 	.byte	0x08
	.zero		1


	//   ....[21]....
        /*0278*/ 	.word	0x00000760
        /*027c*/ 	.word	0x000000ff
        /*0280*/ 	.word	0x000000d0
        /*0284*/ 	.short	0x0100
        /*0286*/ 	.byte	0x08
	.zero		1


	//   ....[22]....
        /*0288*/ 	.word	0x00000770
        /*028c*/ 	.word	0x000000ff
        /*0290*/ 	.word	0x00000058
        /*0294*/ 	.short	0x0100
        /*0296*/ 	.byte	0x08
	.zero		1


	//   ....[23]....
        /*0298*/ 	.word	0x00000780
        /*029c*/ 	.word	0x000000ff
        /*02a0*/ 	.word	0x000000d8
        /*02a4*/ 	.short	0x0100
        /*02a6*/ 	.byte	0x08
	.zero		1


	//   ....[24]....
        /*02a8*/ 	.word	0x00000790
        /*02ac*/ 	.word	0x000000ff
        /*02b0*/ 	.word	0x00000060
        /*02b4*/ 	.short	0x0100
        /*02b6*/ 	.byte	0x08
	.zero		1


	//   ....[25]....
        /*02b8*/ 	.word	0x000007a0
        /*02bc*/ 	.word	0x000000ff
        /*02c0*/ 	.word	0x000000e0
        /*02c4*/ 	.short	0x0100
        /*02c6*/ 	.byte	0x08
	.zero		1


	//   ....[26]....
        /*02c8*/ 	.word	0x000007b0
        /*02cc*/ 	.word	0x000000ff
        /*02d0*/ 	.word	0x00000068
        /*02d4*/ 	.short	0x0100
        /*02d6*/ 	.byte	0x08
	.zero		1


	//   ....[27]....
        /*02d8*/ 	.word	0x000007c0
        /*02dc*/ 	.word	0x000000ff
        /*02e0*/ 	.word	0x000000e8
        /*02e4*/ 	.short	0x0100
        /*02e6*/ 	.byte	0x08
	.zero		1


	//   ....[28]....
        /*02e8*/ 	.word	0x000007d0
        /*02ec*/ 	.word	0x000000ff
        /*02f0*/ 	.word	0x00000070
        /*02f4*/ 	.short	0x0100
        /*02f6*/ 	.byte	0x08
	.zero		1


	//   ....[29]....
        /*02f8*/ 	.word	0x000007e0
        /*02fc*/ 	.word	0x000000ff
        /*0300*/ 	.word	0x000000f0
        /*0304*/ 	.short	0x0100
        /*0306*/ 	.byte	0x08
	.zero		1


	//   ....[30]....
        /*0308*/ 	.word	0x000007f0
        /*030c*/ 	.word	0x000000ff
        /*0310*/ 	.word	0x00000078
        /*0314*/ 	.short	0x0100
        /*0316*/ 	.byte	0x08
	.zero		1


	//   ....[31]....
        /*0318*/ 	.word	0x00000800
        /*031c*/ 	.word	0x000000ff
        /*0320*/ 	.word	0x000000f8
        /*0324*/ 	.short	0x0100
        /*0326*/ 	.byte	0x08
	.zero		1


	//   ....[32]....
        /*0328*/ 	.word	0x00000930
        /*032c*/ 	.word	0x000000ff
        /*0330*/ 	.word	0x00000100
        /*0334*/ 	.short	0x0100
        /*0336*/ 	.byte	0x09
	.zero		1


	//   ....[33]....
        /*0338*/ 	.word	0x00000940
        /*033c*/ 	.word	0x000000ff
        /*0340*/ 	.word	0x00000120
        /*0344*/ 	.short	0x0100
        /*0346*/ 	.byte	0x09
	.zero		1


	//   ....[34]....
        /*0348*/ 	.word	0x00000950
        /*034c*/ 	.word	0x000000ff
        /*0350*/ 	.word	0x00000108
        /*0354*/ 	.short	0x0100
        /*0356*/ 	.byte	0x09
	.zero		1


	//   ....[35]....
        /*0358*/ 	.word	0x00000960
        /*035c*/ 	.word	0x000000ff
        /*0360*/ 	.word	0x00000128
        /*0364*/ 	.short	0x0100
        /*0366*/ 	.byte	0x09
	.zero		1


	//   ....[36]....
        /*0368*/ 	.word	0x00000970
        /*036c*/ 	.word	0x000000ff
        /*0370*/ 	.word	0x00000110
        /*0374*/ 	.short	0x0100
        /*0376*/ 	.byte	0x09
	.zero		1


	//   ....[37]....
        /*0378*/ 	.word	0x00000980
        /*037c*/ 	.word	0x000000ff
        /*0380*/ 	.word	0x00000130
        /*0384*/ 	.short	0x0100
        /*0386*/ 	.byte	0x09
	.zero		1


	//   ....[38]....
        /*0388*/ 	.word	0x00000990
        /*038c*/ 	.word	0x000000ff
        /*0390*/ 	.word	0x00000118
        /*0394*/ 	.short	0x0100
        /*0396*/ 	.byte	0x09
	.zero		1


	//   ....[39]....
        /*0398*/ 	.word	0x000009a0
        /*039c*/ 	.word	0x000000ff
        /*03a0*/ 	.word	0x00000138
        /*03a4*/ 	.short	0x0100
        /*03a6*/ 	.byte	0x09
	.zero		1


	//   ....[40]....
        /*03a8*/ 	.word	0x00000a80
        /*03ac*/ 	.word	0x000000ff
        /*03b0*/ 	.word	0x00000140
        /*03b4*/ 	.short	0x0100
        /*03b6*/ 	.byte	0x08
	.zero		1


	//   ....[41]....
        /*03b8*/ 	.word	0x00000a90
        /*03bc*/ 	.word	0x000000ff
        /*03c0*/ 	.word	0x00000148
        /*03c4*/ 	.short	0x0100
        /*03c6*/ 	.byte	0x08
	.zero		1


	//   ....[42]....
        /*03c8*/ 	.word	0x00000bc0
        /*03cc*/ 	.word	0x000000ff
        /*03d0*/ 	.word	0x00000150
        /*03d4*/ 	.short	0x0100
        /*03d6*/ 	.byte	0x08
	.zero		1


	//   ....[43]....
        /*03d8*/ 	.word	0x00000bd0
        /*03dc*/ 	.word	0x000000ff
        /*03e0*/ 	.word	0x00000160
        /*03e4*/ 	.short	0x0100
        /*03e6*/ 	.byte	0x08
	.zero		1


	//   ....[44]....
        /*03e8*/ 	.word	0x00000be0
        /*03ec*/ 	.word	0x000000ff
        /*03f0*/ 	.word	0x00000158
        /*03f4*/ 	.short	0x0100
        /*03f6*/ 	.byte	0x08
	.zero		1


	//   ....[45]....
        /*03f8*/ 	.word	0x00000bf0
        /*03fc*/ 	.word	0x000000ff
        /*0400*/ 	.word	0x00000168
        /*0404*/ 	.short	0x0100
        /*0406*/ 	.byte	0x08
	.zero		1


	//   ....[46]....
        /*0408*/ 	.word	0x00000d10
        /*040c*/ 	.word	0x000000ff
        /*0410*/ 	.word	0x00000170
        /*0414*/ 	.short	0x0100
        /*0416*/ 	.byte	0x09
	.zero		1


	//   ....[47]....
        /*0418*/ 	.word	0x00000d20
        /*041c*/ 	.word	0x000000ff
        /*0420*/ 	.word	0x00000190
        /*0424*/ 	.short	0x0100
        /*0426*/ 	.byte	0x09
	.zero		1


	//   ....[48]....
        /*0428*/ 	.word	0x00000d30
        /*042c*/ 	.word	0x000000ff
        /*0430*/ 	.word	0x00000178
        /*0434*/ 	.short	0x0100
        /*0436*/ 	.byte	0x09
	.zero		1


	//   ....[49]....
        /*0438*/ 	.word	0x00000d40
        /*043c*/ 	.word	0x000000ff
        /*0440*/ 	.word	0x00000198
        /*0444*/ 	.short	0x0100
        /*0446*/ 	.byte	0x09
	.zero		1


	//   ....[50]....
        /*0448*/ 	.word	0x00000d50
        /*044c*/ 	.word	0x000000ff
        /*0450*/ 	.word	0x00000180
        /*0454*/ 	.short	0x0100
        /*0456*/ 	.byte	0x09
	.zero		1


	//   ....[51]....
        /*0458*/ 	.word	0x00000d60
        /*045c*/ 	.word	0x000000ff
        /*0460*/ 	.word	0x000001a0
        /*0464*/ 	.short	0x0100
        /*0466*/ 	.byte	0x09
	.zero		1


	//   ....[52]....
        /*0468*/ 	.word	0x00000d70
        /*046c*/ 	.word	0x000000ff
        /*0470*/ 	.word	0x00000188
        /*0474*/ 	.short	0x0100
        /*0476*/ 	.byte	0x09
	.zero		1


	//   ....[53]....
        /*0478*/ 	.word	0x00000d80
        /*047c*/ 	.word	0x000000ff
        /*0480*/ 	.word	0x000001a8
        /*0484*/ 	.short	0x0100
        /*0486*/ 	.byte	0x09
	.zero		1


	//   ....[54]....
        /*0488*/ 	.word	0x00000e70
        /*048c*/ 	.word	0x000000ff
        /*0490*/ 	.word	0x000001b0
        /*0494*/ 	.short	0x0100
        /*0496*/ 	.byte	0x08
	.zero		1


	//   ....[55]....
        /*0498*/ 	.word	0x00000e80
        /*049c*/ 	.word	0x000000ff
        /*04a0*/ 	.word	0x000001c0
        /*04a4*/ 	.short	0x0100
        /*04a6*/ 	.byte	0x08
	.zero		1


	//   ....[56]....
        /*04a8*/ 	.word	0x00000e90
        /*04ac*/ 	.word	0x000000ff
        /*04b0*/ 	.word	0x000001b8
        /*04b4*/ 	.short	0x0100
        /*04b6*/ 	.byte	0x08
	.zero		1


	//   ....[57]....
        /*04b8*/ 	.word	0x00000ea0
        /*04bc*/ 	.word	0x000000ff
        /*04c0*/ 	.word	0x000001c8
        /*04c4*/ 	.short	0x0100
        /*04c6*/ 	.byte	0x08
	.zero		1


	//   ....[58]....
        /*04c8*/ 	.word	0x00000f90
        /*04cc*/ 	.word	0x000000ff
        /*04d0*/ 	.word	0x000001d0
        /*04d4*/ 	.short	0x0100
        /*04d6*/ 	.byte	0x07
	.zero		1


	//   ....[59]....
        /*04d8*/ 	.word	0x000019a0
        /*04dc*/ 	.word	0x00000003
        /*04e0*/ 	.word	0x000001c0
        /*04e4*/ 	.short	0x010a
        /*04e6*/ 	.byte	0xff
	.zero		1


	//   ....[60]....
        /*04e8*/ 	.word	0x000019d0
        /*04ec*/ 	.word	0x00000003
        /*04f0*/ 	.word	0x000001b0
        /*04f4*/ 	.short	0x0101
        /*04f6*/ 	.byte	0xff
	.zero		1


	//   ....[61]....
        /*04f8*/ 	.word	0x00001ad0
        /*04fc*/ 	.word	0x000000ff
        /*0500*/ 	.word	0x00000080
        /*0504*/ 	.short	0x010a
        /*0506*/ 	.byte	0x08
	.zero		1


	//   ....[62]....
        /*0508*/ 	.word	0x00001ba0
        /*050c*/ 	.word	0x000000ff
        /*0510*/ 	.word	0x00000080
        /*0514*/ 	.short	0x010a
        /*0516*/ 	.byte	0x21
	.zero		1


	//   ....[63]....
        /*0518*/ 	.word	0x00001d50
        /*051c*/ 	.word	0x000000ff
        /*0520*/ 	.word	0x00000080
        /*0524*/ 	.short	0x010a
        /*0526*/ 	.byte	0x08
	.zero		1


	//   ....[64]....
        /*0528*/ 	.word	0x00001e50
        /*052c*/ 	.word	0x000000ff
        /*0530*/ 	.word	0x00000148
        /*0534*/ 	.short	0x0101
        /*0536*/ 	.byte	0x06
	.zero		1


	//   ....[65]....
        /*0538*/ 	.word	0x00001e70
        /*053c*/ 	.word	0x000000ff
        /*0540*/ 	.word	0x00000080
        /*0544*/ 	.short	0x010a
        /*0546*/ 	.byte	0x08
	.zero		1


	//   ....[66]....
        /*0548*/ 	.word	0x00001ef0
        /*054c*/ 	.word	0x000000ff
        /*0550*/ 	.word	0x00000080
        /*0554*/ 	.short	0x010a
        /*0556*/ 	.byte	0x11
	.zero		1


	//   ....[67]....
        /*0558*/ 	.word	0x00002080
        /*055c*/ 	.word	0x000000ff
        /*0560*/ 	.word	0x00000080
        /*0564*/ 	.short	0x010a
        /*0566*/ 	.byte	0x08
	.zero		1


	//   ....[68]....
        /*0568*/ 	.word	0x000021d0
        /*056c*/ 	.word	0x00000002
        /*0570*/ 	.word	0x00000150
        /*0574*/ 	.short	0x010a
        /*0576*/ 	.byte	0xff
	.zero		1


	//   ....[69]....
        /*0578*/ 	.word	0x00002290
        /*057c*/ 	.word	0x00000002
        /*0580*/ 	.word	0x00000000
        /*0584*/ 	.short	0x0101
        /*0586*/ 	.byte	0xff
	.zero		1


	//   ....[70]....
        /*0588*/ 	.word	0x000027f0
        /*058c*/ 	.word	0x000000ff
        /*0590*/ 	.word	0x00000000
        /*0594*/ 	.short	0x010a
        /*0596*/ 	.byte	0x04
	.zero		1


	//   ....[71]....
        /*0598*/ 	.word	0x00002880
        /*059c*/ 	.word	0x000000ff
        /*05a0*/ 	.word	0x00000000
        /*05a4*/ 	.short	0x010a
        /*05a6*/ 	.byte	0x04
	.zero		1


	//   ....[72]....
        /*05a8*/ 	.word	0x00002910
        /*05ac*/ 	.word	0x000000ff
        /*05b0*/ 	.word	0x00000000
        /*05b4*/ 	.short	0x010a
        /*05b6*/ 	.byte	0x04
	.zero		1


	//   ....[73]....
        /*05b8*/ 	.word	0x000029a0
        /*05bc*/ 	.word	0x000000ff
        /*05c0*/ 	.word	0x00000000
        /*05c4*/ 	.short	0x010a
        /*05c6*/ 	.byte	0x04
	.zero		1


	//   ....[74]....
        /*05c8*/ 	.word	0x00002a30
        /*05cc*/ 	.word	0x000000ff
        /*05d0*/ 	.word	0x00000000
        /*05d4*/ 	.short	0x010a
        /*05d6*/ 	.byte	0x04
	.zero		1


	//   ....[75]....
        /*05d8*/ 	.word	0x00002ac0
        /*05dc*/ 	.word	0x000000ff
        /*05e0*/ 	.word	0x00000000
        /*05e4*/ 	.short	0x010a
        /*05e6*/ 	.byte	0x04
	.zero		1


	//   ....[76]....
        /*05e8*/ 	.word	0x00002b50
        /*05ec*/ 	.word	0x000000ff
        /*05f0*/ 	.word	0x00000000
        /*05f4*/ 	.short	0x010a
        /*05f6*/ 	.byte	0x04
	.zero		1


	//   ....[77]....
        /*05f8*/ 	.word	0x00002be0
        /*05fc*/ 	.word	0x000000ff
        /*0600*/ 	.word	0x00000000
        /*0604*/ 	.short	0x010a
        /*0606*/ 	.byte	0x04
	.zero		1


	//   ....[78]....
        /*0608*/ 	.word	0x00002c70
        /*060c*/ 	.word	0x000000ff
        /*0610*/ 	.word	0x00000000
        /*0614*/ 	.short	0x010a
        /*0616*/ 	.byte	0x04
	.zero		1


	//   ....[79]....
        /*0618*/ 	.word	0x00002d00
        /*061c*/ 	.word	0x000000ff
        /*0620*/ 	.word	0x00000000
        /*0624*/ 	.short	0x010a
        /*0626*/ 	.byte	0x04
	.zero		1


	//   ....[80]....
        /*0628*/ 	.word	0x00002d90
        /*062c*/ 	.word	0x000000ff
        /*0630*/ 	.word	0x00000000
        /*0634*/ 	.short	0x010a
        /*0636*/ 	.byte	0x04
	.zero		1


	//   ....[81]....
        /*0638*/ 	.word	0x00002e20
        /*063c*/ 	.word	0x000000ff
        /*0640*/ 	.word	0x00000000
        /*0644*/ 	.short	0x010a
        /*0646*/ 	.byte	0x04
	.zero		1


	//   ....[82]....
        /*0648*/ 	.word	0x00002eb0
        /*064c*/ 	.word	0x000000ff
        /*0650*/ 	.word	0x00000000
        /*0654*/ 	.short	0x010a
        /*0656*/ 	.byte	0x04
	.zero		1


	//   ....[83]....
        /*0658*/ 	.word	0x00002f40
        /*065c*/ 	.word	0x000000ff
        /*0660*/ 	.word	0x00000000
        /*0664*/ 	.short	0x010a
        /*0666*/ 	.byte	0x04
	.zero		1


	//   ....[84]....
        /*0668*/ 	.word	0x00002fd0
        /*066c*/ 	.word	0x000000ff
        /*0670*/ 	.word	0x00000000
        /*0674*/ 	.short	0x010a
        /*0676*/ 	.byte	0x04
	.zero		1


	//   ....[85]....
        /*0678*/ 	.word	0x00003070
        /*067c*/ 	.word	0x00000000
        /*0680*/ 	.word	0x00000000
        /*0684*/ 	.short	0x010a
        /*0686*/ 	.byte	0xff
	.zero		1


	//   ....[86]....
        /*0688*/ 	.word	0x000031a0
        /*068c*/ 	.word	0x00000000
        /*0690*/ 	.word	0x000001b0
        /*0694*/ 	.short	0x010a
        /*0696*/ 	.byte	0xff
	.zero		1


	//   ....[87]....
        /*0698*/ 	.word	0x00003210
        /*069c*/ 	.word	0x00000004
        /*06a0*/ 	.word	0x00000000
        /*06a4*/ 	.short	0x0101
        /*06a6*/ 	.byte	0xff
	.zero		1


	//   ....[88]....
        /*06a8*/ 	.word	0x00003230
        /*06ac*/ 	.word	0x000000ff
        /*06b0*/ 	.word	0x00000160
        /*06b4*/ 	.short	0x010a
        /*06b6*/ 	.byte	0x05
	.zero		1


	//   ....[89]....
        /*06b8*/ 	.word	0x00003350
        /*06bc*/ 	.word	0x00000000
        /*06c0*/ 	.word	0x00000150
        /*06c4*/ 	.short	0x010a
        /*06c6*/ 	.byte	0xff
	.zero		1


	//   ....[90]....
        /*06c8*/ 	.word	0x00003450
        /*06cc*/ 	.word	0x00000000
        /*06d0*/ 	.word	0x00000000
        /*06d4*/ 	.short	0x0101
        /*06d6*/ 	.byte	0xff
	.zero		1


	//   ....[91]....
        /*06d8*/ 	.word	0x000034e0
        /*06dc*/ 	.word	0x000000ff
        /*06e0*/ 	.word	0x00000160
        /*06e4*/ 	.short	0x0106
        /*06e6*/ 	.byte	0x05
	.zero		1


	//   ....[92]....
        /*06e8*/ 	.word	0x00003500
        /*06ec*/ 	.word	0x000000ff
        /*06f0*/ 	.word	0x00000160
        /*06f4*/ 	.short	0x010a
        /*06f6*/ 	.byte	0x05
	.zero		1


	//   ....[93]....
        /*06f8*/ 	.word	0x00003590
        /*06fc*/ 	.word	0x000000ff
        /*0700*/ 	.word	0x00000160
        /*0704*/ 	.short	0x0106
        /*0706*/ 	.byte	0x04
	.zero		1


	//   ....[94]....
        /*0708*/ 	.word	0x000035d0
        /*070c*/ 	.word	0x00000000
        /*0710*/ 	.word	0x00000160
        /*0714*/ 	.short	0x010a
        /*0716*/ 	.byte	0xff
	.zero		1


	//   ....[95]....
        /*0718*/ 	.word	0x00003810
        /*071c*/ 	.word	0x000000ff
        /*0720*/ 	.word	0x00000008
        /*0724*/ 	.short	0x010a
        /*0726*/ 	.byte	0x06
	.zero		1


	//   ....[96]....
        /*0728*/ 	.word	0x00003830
        /*072c*/ 	.word	0x000000ff
        /*0730*/ 	.word	0x00000008
        /*0734*/ 	.short	0x010a
        /*0736*/ 	.byte	0x06
	.zero		1


	//   ....[97]....
        /*0738*/ 	.word	0x000039c0
        /*073c*/ 	.word	0x000000ff
        /*0740*/ 	.word	0x00000008
        /*0744*/ 	.short	0x010a
        /*0746*/ 	.byte	0x06
	.zero		1


	//   ....[98]....
        /*0748*/ 	.word	0x000039e0
        /*074c*/ 	.word	0x000000ff
        /*0750*/ 	.word	0x00000008
        /*0754*/ 	.short	0x010a
        /*0756*/ 	.byte	0x06
	.zero		1


	//   ....[99]....
        /*0758*/ 	.word	0x00003aa0
        /*075c*/ 	.word	0x000000ff
        /*0760*/ 	.word	0x00000000
        /*0764*/ 	.short	0x0101
        /*0766*/ 	.byte	0x07
	.zero		1


	//   ....[100]....
        /*0768*/ 	.word	0x00003da0
        /*076c*/ 	.word	0x00000000
        /*0770*/ 	.word	0x00000150
        /*0774*/ 	.short	0x010a
        /*0776*/ 	.byte	0xff
	.zero		1


	//   ....[101]....
        /*0778*/ 	.word	0x00003e60
        /*077c*/ 	.word	0x00000000
        /*0780*/ 	.word	0x00000000
        /*0784*/ 	.short	0x0101
        /*0786*/ 	.byte	0xff
	.zero		1


	//   ....[102]....
        /*0788*/ 	.word	0x00003f20
        /*078c*/ 	.word	0x000000ff
        /*0790*/ 	.word	0x00000000
        /*0794*/ 	.short	0x010a
        /*0796*/ 	.byte	0x06
	.zero		1


	//   ....[103]....
        /*0798*/ 	.word	0x00003f30
        /*079c*/ 	.word	0x000000ff
        /*07a0*/ 	.word	0x00000190
        /*07a4*/ 	.short	0x010a
        /*07a6*/ 	.byte	0x0a
	.zero		1


	//   ....[104]....
        /*07a8*/ 	.word	0x00003fe0
        /*07ac*/ 	.word	0x000000ff
        /*07b0*/ 	.word	0x00000000
        /*07b4*/ 	.short	0x010a
        /*07b6*/ 	.byte	0x09
	.zero		1


	//   ....[105]....
        /*07b8*/ 	.word	0x00004120
        /*07bc*/ 	.word	0x000000ff
        /*07c0*/ 	.word	0x00000000
        /*07c4*/ 	.short	0x010a
        /*07c6*/ 	.byte	0x06
	.zero		1


	//   ....[106]....
        /*07c8*/ 	.word	0x00004370
        /*07cc*/ 	.word	0x000000ff
        /*07d0*/ 	.word	0x00000000
        /*07d4*/ 	.short	0x010a
        /*07d6*/ 	.byte	0x07
	.zero		1


	//   ....[107]....
        /*07d8*/ 	.word	0x00004400
        /*07dc*/ 	.word	0x000000ff
        /*07e0*/ 	.word	0x00000000
        /*07e4*/ 	.short	0x010a
        /*07e6*/ 	.byte	0x07
	.zero		1


	//   ....[108]....
        /*07e8*/ 	.word	0x00004490
        /*07ec*/ 	.word	0x000000ff
        /*07f0*/ 	.word	0x00000000
        /*07f4*/ 	.short	0x010a
        /*07f6*/ 	.byte	0x07
	.zero		1


	//   ....[109]....
        /*07f8*/ 	.word	0x00004530
        /*07fc*/ 	.word	0x00000000
        /*0800*/ 	.word	0x00000000
        /*0804*/ 	.short	0x010a
        /*0806*/ 	.byte	0xff
	.zero		1


	//   ....[110]....
        /*0808*/ 	.word	0x00004570
        /*080c*/ 	.word	0x00000000
        /*0810*/ 	.word	0x00000000
        /*0814*/ 	.short	0x010a
        /*0816*/ 	.byte	0xff
	.zero		1


	//   ....[111]....
        /*0818*/ 	.word	0x000045e0
        /*081c*/ 	.word	0x000000ff
        /*0820*/ 	.word	0x00000000
        /*0824*/ 	.short	0x0101
        /*0826*/ 	.byte	0x05
	.zero		1


	//   ....[112]....
        /*0828*/ 	.word	0x00004620
        /*082c*/ 	.word	0x000000ff
        /*0830*/ 	.word	0x000001d0
        /*0834*/ 	.short	0x010a
        /*0836*/ 	.byte	0x08
	.zero		1


	//   ....[113]....
        /*0838*/ 	.word	0x00004670
        /*083c*/ 	.word	0x000000ff
        /*0840*/ 	.word	0x00000000
        /*0844*/ 	.short	0x0101
        /*0846*/ 	.byte	0x05
	.zero		1


	//   ....[114]....
        /*0848*/ 	.word	0x00004ac0
        /*084c*/ 	.word	0x00000000
        /*0850*/ 	.word	0x00000150
        /*0854*/ 	.short	0x010a
        /*0856*/ 	.byte	0xff
	.zero		1


	//   ....[115]....
        /*0858*/ 	.word	0x00004b80
        /*085c*/ 	.word	0x00000000
        /*0860*/ 	.word	0x00000000
        /*0864*/ 	.short	0x0101
        /*0866*/ 	.byte	0xff
	.zero		1


	//   ....[116]....
        /*0868*/ 	.word	0x00004ea0
        /*086c*/ 	.word	0x000000ff
        /*0870*/ 	.word	0x00000148
        /*0874*/ 	.short	0x010a
        /*0876*/ 	.byte	0x07
	.zero		1


	//   ....[117]....
        /*0878*/ 	.word	0x00005090
        /*087c*/ 	.word	0x000000ff
        /*0880*/ 	.word	0x00000120
        /*0884*/ 	.short	0x010a
        /*0886*/ 	.byte	0x07
	.zero		1


	//   ....[118]....
        /*0888*/ 	.word	0x00005280
        /*088c*/ 	.word	0x000000ff
        /*0890*/ 	.word	0x00000100
        /*0894*/ 	.short	0x010b
        /*0896*/ 	.byte	0x07
	.zero		1


	//   ....[119]....
        /*0898*/ 	.word	0x00005290
        /*089c*/ 	.word	0x000000ff
        /*08a0*/ 	.word	0x00000000
        /*08a4*/ 	.short	0x0101
        /*08a6*/ 	.byte	0x0e
	.zero		1


	//   ....[120]....
        /*08a8*/ 	.word	0x000052b0
        /*08ac*/ 	.word	0x000000ff
        /*08b0*/ 	.word	0x00000128
        /*08b4*/ 	.short	0x010a
        /*08b6*/ 	.byte	0x07
	.zero		1


	//   ....[121]....
        /*08b8*/ 	.word	0x00005460
        /*08bc*/ 	.word	0x000000ff
        /*08c0*/ 	.word	0x00000108
        /*08c4*/ 	.short	0x010b
        /*08c6*/ 	.byte	0x07
	.zero		1


	//   ....[122]....
        /*08c8*/ 	.word	0x00005470
        /*08cc*/ 	.word	0x000000ff
        /*08d0*/ 	.word	0x00000000
        /*08d4*/ 	.short	0x0101
        /*08d6*/ 	.byte	0x0e
	.zero		1


	//   ....[123]....
        /*08d8*/ 	.word	0x00005480
        /*08dc*/ 	.word	0x000000ff
        /*08e0*/ 	.word	0x00000130
        /*08e4*/ 	.short	0x010a
        /*08e6*/ 	.byte	0x07
	.zero		1


	//   ....[124]....
        /*08e8*/ 	.word	0x000056b0
        /*08ec*/ 	.word	0x000000ff
        /*08f0*/ 	.word	0x00000110
        /*08f4*/ 	.short	0x010b
        /*08f6*/ 	.byte	0x07
	.zero		1


	//   ....[125]....
        /*08f8*/ 	.word	0x00005720
        /*08fc*/ 	.word	0x000000ff
        /*0900*/ 	.word	0x00000000
        /*0904*/ 	.short	0x0101
        /*0906*/ 	.byte	0x0e
	.zero		1


	//   ....[126]....
        /*0908*/ 	.word	0x00005760
        /*090c*/ 	.word	0x000000ff
        /*0910*/ 	.word	0x00000138
        /*0914*/ 	.short	0x010a
        /*0916*/ 	.byte	0x07
	.zero		1


	//   ....[127]....
        /*0918*/ 	.word	0x00005990
        /*091c*/ 	.word	0x000000ff
        /*0920*/ 	.word	0x00000118
        /*0924*/ 	.short	0x010b
        /*0926*/ 	.byte	0x07
	.zero		1


	//   ....[128]....
        /*0928*/ 	.word	0x000059b0
        /*092c*/ 	.word	0x000000ff
        /*0930*/ 	.word	0x00000000
        /*0934*/ 	.short	0x0101
        /*0936*/ 	.byte	0x0d
	.zero		1


	//   ....[129]....
        /*0938*/ 	.word	0x000059e0
        /*093c*/ 	.word	0x000000ff
        /*0940*/ 	.word	0x00000120
        /*0944*/ 	.short	0x010a
        /*0946*/ 	.byte	0x07
	.zero		1


	//   ....[130]....
        /*0948*/ 	.word	0x00005a00
        /*094c*/ 	.word	0x000000ff
        /*0950*/ 	.word	0x00000128
        /*0954*/ 	.short	0x010a
        /*0956*/ 	.byte	0x07
	.zero		1


	//   ....[131]....
        /*0958*/ 	.word	0x00005a20
        /*095c*/ 	.word	0x000000ff
        /*0960*/ 	.word	0x00000130
        /*0964*/ 	.short	0x010a
        /*0966*/ 	.byte	0x07
	.zero		1


	//   ....[132]....
        /*0968*/ 	.word	0x00005a60
        /*096c*/ 	.word	0x00000000
        /*0970*/ 	.word	0x00000138
        /*0974*/ 	.short	0x010a
        /*0976*/ 	.byte	0xff
	.zero		1


	//   ....[133]....
        /*0978*/ 	.word	0x00005da0
        /*097c*/ 	.word	0x00000000
        /*0980*/ 	.word	0x00000150
        /*0984*/ 	.short	0x010a
        /*0986*/ 	.byte	0xff
	.zero		1


	//   ....[134]....
        /*0988*/ 	.word	0x00005eb0
        /*098c*/ 	.word	0x00000000
        /*0990*/ 	.word	0x00000000
        /*0994*/ 	.short	0x0101
        /*0996*/ 	.byte	0xff
	.zero		1


	//   ....[135]....
        /*0998*/ 	.word	0x000068c0
        /*099c*/ 	.word	0x00000003
        /*09a0*/ 	.word	0x00000100
        /*09a4*/ 	.short	0x010a
        /*09a6*/ 	.byte	0xff
	.zero		1


	//   ....[136]....
        /*09a8*/ 	.word	0x00006910
        /*09ac*/ 	.word	0x0000006a
        /*09b0*/ 	.word	0x00000170
        /*09b4*/ 	.short	0x010a
        /*09b6*/ 	.byte	0xff
	.zero		1


	//   ....[137]....
        /*09b8*/ 	.word	0x00006a30
        /*09bc*/ 	.word	0x00000003
        /*09c0*/ 	.word	0x00000100
        /*09c4*/ 	.short	0x010a
        /*09c6*/ 	.byte	0xff
	.zero		1


	//   ....[138]....
        /*09c8*/ 	.word	0x00006b50
        /*09cc*/ 	.word	0x00000000
        /*09d0*/ 	.word	0x00000000
        /*09d4*/ 	.short	0x0101
        /*09d6*/ 	.byte	0xff
	.zero		1


	//   ....[139]....
        /*09d8*/ 	.word	0x00006bd0
        /*09dc*/ 	.word	0x0000006a
        /*09e0*/ 	.word	0x00000170
        /*09e4*/ 	.short	0x010a
        /*09e6*/ 	.byte	0xff
	.zero		1


	//   ....[140]....
        /*09e8*/ 	.word	0x000077b0
        /*09ec*/ 	.word	0x00000037
        /*09f0*/ 	.word	0x00000100
        /*09f4*/ 	.short	0x010a
        /*09f6*/ 	.byte	0xff
	.zero		1


	//   ....[141]....
        /*09f8*/ 	.word	0x00007860
        /*09fc*/ 	.word	0x00000037
        /*0a00*/ 	.word	0x00000100
        /*0a04*/ 	.short	0x010a
        /*0a06*/ 	.byte	0xff
	.zero		1


	//   ....[142]....
        /*0a08*/ 	.word	0x00007980
        /*0a0c*/ 	.word	0x00000000
        /*0a10*/ 	.word	0x00000000
        /*0a14*/ 	.short	0x0101
        /*0a16*/ 	.byte	0xff
	.zero		1


	//   ....[143]....
        /*0a18*/ 	.word	0x00008530
        /*0a1c*/ 	.word	0x00000049
        /*0a20*/ 	.word	0x00000100
        /*0a24*/ 	.short	0x010a
        /*0a26*/ 	.byte	0xff
	.zero		1


	//   ....[144]....
        /*0a28*/ 	.word	0x000085e0
        /*0a2c*/ 	.word	0x00000049
        /*0a30*/ 	.word	0x00000100
        /*0a34*/ 	.short	0x010a
        /*0a36*/ 	.byte	0xff
	.zero		1


	//   ....[145]....
        /*0a38*/ 	.word	0x00008700
        /*0a3c*/ 	.word	0x00000002
        /*0a40*/ 	.word	0x00000000
        /*0a44*/ 	.short	0x0101
        /*0a46*/ 	.byte	0xff
	.zero		1


	//   ....[146]....
        /*0a48*/ 	.word	0x000092d0
        /*0a4c*/ 	.word	0x0000004c
        /*0a50*/ 	.word	0x00000100
        /*0a54*/ 	.short	0x010a
        /*0a56*/ 	.byte	0xff
	.zero		1


	//   ....[147]....
        /*0a58*/ 	.word	0x00009380
        /*0a5c*/ 	.word	0x0000004c
        /*0a60*/ 	.word	0x00000100
        /*0a64*/ 	.short	0x010a
        /*0a66*/ 	.byte	0xff
	.zero		1


	//   ....[148]....
        /*0a68*/ 	.word	0x000094a0
        /*0a6c*/ 	.word	0x00000000
        /*0a70*/ 	.word	0x00000000
        /*0a74*/ 	.short	0x0101
        /*0a76*/ 	.byte	0xff
	.zero		1


	//   ....[149]....
        /*0a78*/ 	.word	0x00009760
        /*0a7c*/ 	.word	0x0000006a
        /*0a80*/ 	.word	0x00000000
        /*0a84*/ 	.short	0x0101
        /*0a86*/ 	.byte	0xff
	.zero		1


	//   ....[150]....
        /*0a88*/ 	.word	0x0000a1c0
        /*0a8c*/ 	.word	0x00000003
        /*0a90*/ 	.word	0x000001c0
        /*0a94*/ 	.short	0x010a
        /*0a96*/ 	.byte	0xff
	.zero		1


	//   ....[151]....
        /*0a98*/ 	.word	0x0000a220
        /*0a9c*/ 	.word	0x00000002
        /*0aa0*/ 	.word	0x00000080
        /*0aa4*/ 	.short	0x010a
        /*0aa6*/ 	.byte	0xff
	.zero		1


	//   ....[152]....
        /*0aa8*/ 	.word	0x0000a280
        /*0aac*/ 	.word	0x00000002
        /*0ab0*/ 	.word	0x00000080
        /*0ab4*/ 	.short	0x010a
        /*0ab6*/ 	.byte	0xff
	.zero		1


	//   ....[153]....
        /*0ab8*/ 	.word	0x0000a2d0
        /*0abc*/ 	.word	0x00000002
        /*0ac0*/ 	.word	0x00000150
        /*0ac4*/ 	.short	0x010a
        /*0ac6*/ 	.byte	0xff
	.zero		1


	//   ....[154]....
        /*0ac8*/ 	.word	0x0000a330
        /*0acc*/ 	.word	0x00000000
        /*0ad0*/ 	.word	0x00000000
        /*0ad4*/ 	.short	0x010a
        /*0ad6*/ 	.byte	0xff
	.zero		1


	//   ....[155]....
        /*0ad8*/ 	.word	0x0000a390
        /*0adc*/ 	.word	0x00000000
        /*0ae0*/ 	.word	0x00000000
        /*0ae4*/ 	.short	0x010a
        /*0ae6*/ 	.byte	0xff
	.zero		1


	//   ....[156]....
        /*0ae8*/ 	.word	0x0000a3f0
        /*0aec*/ 	.word	0x00000000
        /*0af0*/ 	.word	0x00000000
        /*0af4*/ 	.short	0x010a
        /*0af6*/ 	.byte	0xff
	.zero		1


	//   ....[157]....
        /*0af8*/ 	.word	0x0000a450
        /*0afc*/ 	.word	0x00000000
        /*0b00*/ 	.word	0x00000000
        /*0b04*/ 	.short	0x010a
        /*0b06*/ 	.byte	0xff
	.zero		1


	//   ....[158]....
        /*0b08*/ 	.word	0x0000a4b0
        /*0b0c*/ 	.word	0x00000000
        /*0b10*/ 	.word	0x00000000
        /*0b14*/ 	.short	0x010a
        /*0b16*/ 	.byte	0xff
	.zero		1


	//   ....[159]....
        /*0b18*/ 	.word	0x0000a510
        /*0b1c*/ 	.word	0x00000000
        /*0b20*/ 	.word	0x00000000
        /*0b24*/ 	.short	0x010a
        /*0b26*/ 	.byte	0xff
	.zero		1


	//   ....[160]....
        /*0b28*/ 	.word	0x0000a570
        /*0b2c*/ 	.word	0x00000000
        /*0b30*/ 	.word	0x00000000
        /*0b34*/ 	.short	0x010a
        /*0b36*/ 	.byte	0xff
	.zero		1


	//   ....[161]....
        /*0b38*/ 	.word	0x0000a5d0
        /*0b3c*/ 	.word	0x00000000
        /*0b40*/ 	.word	0x00000000
        /*0b44*/ 	.short	0x010a
        /*0b46*/ 	.byte	0xff
	.zero		1


	//   ....[162]....
        /*0b48*/ 	.word	0x0000a630
        /*0b4c*/ 	.word	0x00000000
        /*0b50*/ 	.word	0x00000000
        /*0b54*/ 	.short	0x010a
        /*0b56*/ 	.byte	0xff
	.zero		1


	//   ....[163]....
        /*0b58*/ 	.word	0x0000a690
        /*0b5c*/ 	.word	0x00000000
        /*0b60*/ 	.word	0x00000000
        /*0b64*/ 	.short	0x010a
        /*0b66*/ 	.byte	0xff
	.zero		1


	//   ....[164]....
        /*0b68*/ 	.word	0x0000a6f0
        /*0b6c*/ 	.word	0x00000000
        /*0b70*/ 	.word	0x00000000
        /*0b74*/ 	.short	0x010a
        /*0b76*/ 	.byte	0xff
	.zero		1


	//   ....[165]....
        /*0b78*/ 	.word	0x0000a750
        /*0b7c*/ 	.word	0x00000000
        /*0b80*/ 	.word	0x00000000
        /*0b84*/ 	.short	0x010a
        /*0b86*/ 	.byte	0xff
	.zero		1


	//   ....[166]....
        /*0b88*/ 	.word	0x0000a7b0
        /*0b8c*/ 	.word	0x00000000
        /*0b90*/ 	.word	0x00000000
        /*0b94*/ 	.short	0x010a
        /*0b96*/ 	.byte	0xff
	.zero		1


	//   ....[167]....
        /*0b98*/ 	.word	0x0000a810
        /*0b9c*/ 	.word	0x00000000
        /*0ba0*/ 	.word	0x00000000
        /*0ba4*/ 	.short	0x010a
        /*0ba6*/ 	.byte	0xff
	.zero		1


	//   ....[168]....
        /*0ba8*/ 	.word	0x0000a870
        /*0bac*/ 	.word	0x00000000
        /*0bb0*/ 	.word	0x00000000
        /*0bb4*/ 	.short	0x010a
        /*0bb6*/ 	.byte	0xff
	.zero		1


	//   ....[169]....
        /*0bb8*/ 	.word	0x0000a8c0
        /*0bbc*/ 	.word	0x00000000
        /*0bc0*/ 	.word	0x000001b0
        /*0bc4*/ 	.short	0x010a
        /*0bc6*/ 	.byte	0xff
	.zero		1


	//   ....[170]....
        /*0bc8*/ 	.word	0x0000a920
        /*0bcc*/ 	.word	0x00000000
        /*0bd0*/ 	.word	0x00000160
        /*0bd4*/ 	.short	0x010a
        /*0bd6*/ 	.byte	0xff
	.zero		1


	//   ....[171]....
        /*0bd8*/ 	.word	0x0000a970
        /*0bdc*/ 	.word	0x00000000
        /*0be0*/ 	.word	0x00000150
        /*0be4*/ 	.short	0x010a
        /*0be6*/ 	.byte	0xff
	.zero		1


	//   ....[172]....
        /*0be8*/ 	.word	0x0000a9d0
        /*0bec*/ 	.word	0x00000000
        /*0bf0*/ 	.word	0x00000160
        /*0bf4*/ 	.short	0x010a
        /*0bf6*/ 	.byte	0xff
	.zero		1


	//   ....[173]....
        /*0bf8*/ 	.word	0x0000aa30
        /*0bfc*/ 	.word	0x00000004
        /*0c00*/ 	.word	0x00000008
        /*0c04*/ 	.short	0x010a
        /*0c06*/ 	.byte	0xff
	.zero		1


	//   ....[174]....
        /*0c08*/ 	.word	0x0000ab10
        /*0c0c*/ 	.word	0x00000002
        /*0c10*/ 	.word	0x00000008
        /*0c14*/ 	.short	0x010a
        /*0c16*/ 	.byte	0xff
	.zero		1


	//   ....[175]....
        /*0c18*/ 	.word	0x0000ab60
        /*0c1c*/ 	.word	0x00000000
        /*0c20*/ 	.word	0x00000150
        /*0c24*/ 	.short	0x010a
        /*0c26*/ 	.byte	0xff
	.zero		1


	//   ....[176]....
        /*0c28*/ 	.word	0x0000abc0
        /*0c2c*/ 	.word	0x00000000
        /*0c30*/ 	.word	0x00000190
        /*0c34*/ 	.short	0x010a
        /*0c36*/ 	.byte	0xff
	.zero		1


	//   ....[177]....
        /*0c38*/ 	.word	0x0000ac20
        /*0c3c*/ 	.word	0x00000000
        /*0c40*/ 	.word	0x00000000
        /*0c44*/ 	.short	0x010a
        /*0c46*/ 	.byte	0xff
	.zero		1


	//   ....[178]....
        /*0c48*/ 	.word	0x0000ac80
        /*0c4c*/ 	.word	0x00000000
        /*0c50*/ 	.word	0x00000000
        /*0c54*/ 	.short	0x010a
        /*0c56*/ 	.byte	0xff
	.zero		1


	//   ....[179]....
        /*0c58*/ 	.word	0x0000ace0
        /*0c5c*/ 	.word	0x00000000
        /*0c60*/ 	.word	0x00000000
        /*0c64*/ 	.short	0x010a
        /*0c66*/ 	.byte	0xff
	.zero		1


	//   ....[180]....
        /*0c68*/ 	.word	0x0000ad40
        /*0c6c*/ 	.word	0x00000000
        /*0c70*/ 	.word	0x00000000
        /*0c74*/ 	.short	0x010a
        /*0c76*/ 	.byte	0xff
	.zero		1


	//   ....[181]....
        /*0c78*/ 	.word	0x0000ada0
        /*0c7c*/ 	.word	0x00000000
        /*0c80*/ 	.word	0x000001d0
        /*0c84*/ 	.short	0x010a
        /*0c86*/ 	.byte	0xff
	.zero		1


	//   ....[182]....
        /*0c88*/ 	.word	0x0000adf0
        /*0c8c*/ 	.word	0x00000000
        /*0c90*/ 	.word	0x00000150
        /*0c94*/ 	.short	0x010a
        /*0c96*/ 	.byte	0xff
	.zero		1


	//   ....[183]....
        /*0c98*/ 	.word	0x0000ae50
        /*0c9c*/ 	.word	0x00000000
        /*0ca0*/ 	.word	0x00000148
        /*0ca4*/ 	.short	0x010a
        /*0ca6*/ 	.byte	0xff
	.zero		1


	//   ....[184]....
        /*0ca8*/ 	.word	0x0000aeb0
        /*0cac*/ 	.word	0x00000003
        /*0cb0*/ 	.word	0x00000120
        /*0cb4*/ 	.short	0x010a
        /*0cb6*/ 	.byte	0xff
	.zero		1


	//   ....[185]....
        /*0cb8*/ 	.word	0x0000af10
        /*0cbc*/ 	.word	0x00000003
        /*0cc0*/ 	.word	0x00000128
        /*0cc4*/ 	.short	0x010a
        /*0cc6*/ 	.byte	0xff
	.zero		1


	//   ....[186]....
        /*0cc8*/ 	.word	0x0000af70
        /*0ccc*/ 	.word	0x00000003
        /*0cd0*/ 	.word	0x00000130
        /*0cd4*/ 	.short	0x010a
        /*0cd6*/ 	.byte	0xff
	.zero		1


	//   ....[187]....
        /*0cd8*/ 	.word	0x0000afd0
        /*0cdc*/ 	.word	0x00000003
        /*0ce0*/ 	.word	0x00000138
        /*0ce4*/ 	.short	0x010a
        /*0ce6*/ 	.byte	0xff
	.zero		1


	//   ....[188]....
        /*0ce8*/ 	.word	0x0000b030
        /*0cec*/ 	.word	0x00000000
        /*0cf0*/ 	.word	0x00000120
        /*0cf4*/ 	.short	0x010a
        /*0cf6*/ 	.byte	0xff
	.zero		1


	//   ....[189]....
        /*0cf8*/ 	.word	0x0000b090
        /*0cfc*/ 	.word	0x00000000
        /*0d00*/ 	.word	0x00000128
        /*0d04*/ 	.short	0x010a
        /*0d06*/ 	.byte	0xff
	.zero		1


	//   ....[190]....
        /*0d08*/ 	.word	0x0000b0f0
        /*0d0c*/ 	.word	0x00000000
        /*0d10*/ 	.word	0x00000130
        /*0d14*/ 	.short	0x010a
        /*0d16*/ 	.byte	0xff
	.zero		1


	//   ....[191]....
        /*0d18*/ 	.word	0x0000b140
        /*0d1c*/ 	.word	0x00000000
        /*0d20*/ 	.word	0x00000150
        /*0d24*/ 	.short	0x010a
        /*0d26*/ 	.byte	0xff
	.zero		1


	//   ....[192]....
        /*0d28*/ 	.word	0x0000b190
        /*0d2c*/ 	.word	0x00000003
        /*0d30*/ 	.word	0x00000100
        /*0d34*/ 	.short	0x010a
        /*0d36*/ 	.byte	0xff
	.zero		1


	//   ....[193]....
        /*0d38*/ 	.word	0x0000b1e0
        /*0d3c*/ 	.word	0x0000006a
        /*0d40*/ 	.word	0x00000170
        /*0d44*/ 	.short	0x010a
        /*0d46*/ 	.byte	0xff
	.zero		1


	//   ....[194]....
        /*0d48*/ 	.word	0x0000b230
        /*0d4c*/ 	.word	0x00000037
        /*0d50*/ 	.word	0x00000100
        /*0d54*/ 	.short	0x010a
        /*0d56*/ 	.byte	0xff
	.zero		1


	//   ....[195]....
        /*0d58*/ 	.word	0x0000b280
        /*0d5c*/ 	.word	0x00000049
        /*0d60*/ 	.word	0x00000100
        /*0d64*/ 	.short	0x010a
        /*0d66*/ 	.byte	0xff
	.zero		1


	//   ....[196]....
        /*0d68*/ 	.word	0x0000b2d0
        /*0d6c*/ 	.word	0x0000004c
        /*0d70*/ 	.word	0x00000100
        /*0d74*/ 	.short	0x010a
        /*0d76*/ 	.byte	0xff
	.zero		1


	//----- nvinfo : EIATTR_NUM_MBARRIERS
	.align		4
.L_48:
        /*0d78*/ 	.byte	0x03, 0x38
        /*0d7a*/ 	.short	0x003b


	//----- nvinfo : EIATTR_EXIT_INSTR_OFFSETS
	.align		4
        /*0d7c*/ 	.byte	0x04, 0x1c
        /*0d7e*/ 	.short	(.L_50 - .L_49)


	//   ....[0]....
.L_49:
        /*0d80*/ 	.word	0x000030a0


	//   ....[1]....
        /*0d84*/ 	.word	0x000035a0


	//   ....[2]....
        /*0d88*/ 	.word	0x00003600


	//   ....[3]....
        /*0d8c*/ 	.word	0x000048a0


	//   ....[4]....
        /*0d90*/ 	.word	0x00005a90


	//   ....[5]....
        /*0d94*/ 	.word	0x00005ad0


	//   ....[6]....
        /*0d98*/ 	.word	0x0000a1b0


	//----- nvinfo : EIATTR_MAX_THREADS
	.align		4
.L_50:
        /*0d9c*/ 	.byte	0x04, 0x05
        /*0d9e*/ 	.short	(.L_52 - .L_51)
.L_51:
        /*0da0*/ 	.word	0x00000100
        /*0da4*/ 	.word	0x00000001
        /*0da8*/ 	.word	0x00000001


	//----- nvinfo : EIATTR_CRS_STACK_SIZE
	.align		4
.L_52:
        /*0dac*/ 	.byte	0x04, 0x1e
        /*0dae*/ 	.short	(.L_54 - .L_53)
.L_53:
        /*0db0*/ 	.word	0x00000000


	//----- nvinfo : EIATTR_CBANK_PARAM_SIZE
	.align		4
.L_54:
        /*0db4*/ 	.byte	0x03, 0x19
        /*0db6*/ 	.short	0x0800


	//----- nvinfo : EIATTR_PARAM_CBANK
	.align		4
        /*0db8*/ 	.byte	0x04, 0x0a
        /*0dba*/ 	.short	(.L_56 - .L_55)
	.align		4
.L_55:
        /*0dbc*/ 	.word	index@(.nv.constant0._ZN7cutlass13device_kernelINS_4gemm6kernel13GemmUniversalIN4cute5tupleIJiiiiEEENS1_10collective13CollectiveMmaINS1_35MainloopSm100TmaUmmaWarpSpecializedILi16ELi2ELi4ENS5_IJNS4_1CILi2EEENSA_ILi1EEESC_EEEEENS5_IJNSA_ILi128EEENSA_ILi256EEENSA_ILi64EEEEEEaNS5_IJlSC_lEEEaSJ_NS4_8TiledMMAINS4_8MMA_AtomIJNS4_21SM100_MMA_S8_2x1SM_SSIaaiLi128ELi256ELNS4_4UMMA5MajorE0ELSO_0ELNSN_8SaturateE0EEEEEENS4_6LayoutINS5_IJSC_SC_SC_EEENS5_IJNSA_ILi0EEESU_SU_EEEEENS5_IJNS4_10UnderscoreESX_SX_EEEEENS4_18SM100_TMA_2SM_LOADENS4_14ComposedLayoutINS4_7SwizzleILi2ELi4ELi3EEENS4_18smem_ptr_flag_bitsILi8EEENSS_INS5_IJNSA_ILi8EEESH_EEENS5_IJSH_SC_EEEEEEEvNS4_8identityES10_S1A_vS1B_EENS_8epilogue10collective18CollectiveEpilogueINS1D_23Sm100TmaWarpSpecializedILi4ELi2ELi32ELb0ELb0EEEJNS5_IJSH_SG_SH_EEENS5_IJNSS_ISH_SC_EENSS_INS5_IJNSA_ILi32EEESB_EEENS5_IJSC_SF_EEEEEEEEaSJ_aSJ_NS1D_6fusion15FusionCallbacksIS1H_NS1P_17LinearCombinationIaiaiLNS_15FloatRoundStyleE2EEES1I_S1O_JEEENS4_5SM1004TMEM4LOAD26SM100_TMEM_LOAD_32dp32b32xENS4_13SM90_TMA_LOADENS11_INS12_ILi1ELi4ELi3EEES15_NSS_INS5_IJS16_S1K_EEENS5_IJS1K_SC_EEEEEEENS4_39AutoVectorizingCopyWithAssumedAlignmentILi128EEENS4_14SM90_TMA_STOREES24_S26_S26_EEEvvEEEEvNT_6ParamsE)
        /*0dc0*/ 	.short	0x0380
        /*0dc2*/ 	.short	0x0800


	//----- nvinfo : EIATTR_SW_WAR
	.align		4
.L_56:
        /*0dc4*/ 	.byte	0x04, 0x36
        /*0dc6*/ 	.short	(.L_58 - .L_57)
.L_57:
        /*0dc8*/ 	.word	0x00000008
.L_58:


//--------------------- .nv.callgraph             --------------------------
	.section	.nv.callgraph,"",@"SHT_CUDA_CALLGRAPH"
	.align	4
	.sectionentsize	8
	.align		4
        /*0000*/ 	.word	0x00000000
	.align		4
        /*0004*/ 	.word	0xffffffff
	.align		4
        /*0008*/ 	.word	index@(_ZN7cutlass13device_kernelINS_4gemm6kernel13GemmUniversalIN4cute5tupleIJiiiiEEENS1_10collective13CollectiveMmaINS1_35MainloopSm100TmaUmmaWarpSpecializedILi16ELi2ELi4ENS5_IJNS4_1CILi2EEENSA_ILi1EEESC_EEEEENS5_IJNSA_ILi128EEENSA_ILi256EEENSA_ILi64EEEEEEaNS5_IJlSC_lEEEaSJ_NS4_8TiledMMAINS4_8MMA_AtomIJNS4_21SM100_MMA_S8_2x1SM_SSIaaiLi128ELi256ELNS4_4UMMA5MajorE0ELSO_0ELNSN_8SaturateE0EEEEEENS4_6LayoutINS5_IJSC_SC_SC_EEENS5_IJNSA_ILi0EEESU_SU_EEEEENS5_IJNS4_10UnderscoreESX_SX_EEEEENS4_18SM100_TMA_2SM_LOADENS4_14ComposedLayoutINS4_7SwizzleILi2ELi4ELi3EEENS4_18smem_ptr_flag_bitsILi8EEENSS_INS5_IJNSA_ILi8EEESH_EEENS5_IJSH_SC_EEEEEEEvNS4_8identityES10_S1A_vS1B_EENS_8epilogue10collective18CollectiveEpilogueINS1D_23Sm100TmaWarpSpecializedILi4ELi2ELi32ELb0ELb0EEEJNS5_IJSH_SG_SH_EEENS5_IJNSS_ISH_SC_EENSS_INS5_IJNSA_ILi32EEESB_EEENS5_IJSC_SF_EEEEEEEEaSJ_aSJ_NS1D_6fusion15FusionCallbacksIS1H_NS1P_17LinearCombinationIaiaiLNS_15FloatRoundStyleE2EEES1I_S1O_JEEENS4_5SM1004TMEM4LOAD26SM100_TMEM_LOAD_32dp32b32xENS4_13SM90_TMA_LOADENS11_INS12_ILi1ELi4ELi3EEES15_NSS_INS5_IJS16_S1K_EEENS5_IJS1K_SC_EEEEEEENS4_39AutoVectorizingCopyWithAssumedAlignmentILi128EEENS4_14SM90_TMA_STOREES24_S26_S26_EEEvvEEEEvNT_6ParamsE)
	.align		4
        /*000c*/ 	.word	index@(__assertfail)
	.align		4
        /*0010*/ 	.word	0x00000000
	.align		4
        /*0014*/ 	.word	0xfffffffe
	.align		4
        /*0018*/ 	.word	0x00000000
	.align		4
        /*001c*/ 	.word	0xfffffffd
	.align		4
        /*0020*/ 	.word	0x00000000
	.align		4
        /*0024*/ 	.word	0xfffffffc


//--------------------- .nv.constant4             --------------------------
	.section	.nv.constant4,"a",@progbits
	.align	8
	.align		8
.nv.constant4:
        /*0000*/ 	.dword	__assertfail
	.align		8
        /*0008*/ 	.dword	__unnamed_1
	.align		8
        /*0010*/ 	.dword	__unnamed_2
	.align		8
        /*0018*/ 	.dword	__unnamed_3
	.align		8
        /*0020*/ 	.dword	_ZN40_INTERNAL_d583fcad_4_k_cu_ee986a4f_272234cuda3std3__45__cpo5beginE
	.align		8
        /*0028*/ 	.dword	_ZN40_INTERNAL_d583fcad_4_k_cu_ee986a4f_272234cuda3std3__45__cpo3endE
	.align		8
        /*0030*/ 	.dword	_ZN40_INTERNAL_d583fcad_4_k_cu_ee986a4f_272234cuda3std3__45__cpo6cbeginE
	.align		8
        /*0038*/ 	.dword	_ZN40_INTERNAL_d583fcad_4_k_cu_ee986a4f_272234cuda3std3__45__cpo4cendE
	.align		8
        /*0040*/ 	.dword	_ZN40_INTERNAL_d583fcad_4_k_cu_ee986a4f_272234cuda3std3__442_GLOBAL__N__d583fcad_4_k_cu_ee986a4f_272236ignoreE
	.align		8
        /*0048*/ 	.dword	_ZN40_INTERNAL_d583fcad_4_k_cu_ee986a4f_272234cuda3std3__419piecewise_constructE
	.align		8
        /*0050*/ 	.dword	_ZN40_INTERNAL_d583fcad_4_k_cu_ee986a4f_272234cuda3std3__48in_placeE
	.align		8
        /*0058*/ 	.dword	_ZN40_INTERNAL_d583fcad_4_k_cu_ee986a4f_272234cuda3std6ranges3__45__cpo4swapE
	.align		8
        /*0060*/ 	.dword	_ZN40_INTERNAL_d583fcad_4_k_cu_ee986a4f_272234cuda3std6ranges3__45__cpo9iter_moveE
	.align		8
        /*0068*/ 	.dword	_ZN40_INTERNAL_d583fcad_4_k_cu_ee986a4f_272234cute7productE
	.align		8
        /*0070*/ 	.dword	_ZN40_INTERNAL_d583fcad_4_k_cu_ee986a4f_272234cute1_E
	.align		8
        /*0078*/ 	.dword	$str$25
	.align		8
        /*0080*/ 	.dword	$str$26
	.align		8
        /*0088*/ 	.dword	$str$27
	.align		8
        /*0090*/ 	.dword	$str$28


//--------------------- .text._ZN7cutlass13device_kernelINS_4gemm6kernel13GemmUniversalIN4cute5tupleIJiiiiEEENS1_10collective13CollectiveMmaINS1_35MainloopSm100TmaUmmaWarpSpecializedILi16ELi2ELi4ENS5_IJNS4_1CILi2EEENSA_ILi1EEESC_EEEEENS5_IJNSA_ILi128EEENSA_ILi256EEENSA_ILi64EEEEEEaNS5_IJlSC_lEEEaSJ_NS4_8TiledMMAINS4_8MMA_AtomIJNS4_21SM100_MMA_S8_2x1SM_SSIaaiLi128ELi256ELNS4_4UMMA5MajorE0ELSO_0ELNSN_8SaturateE0EEEEEENS4_6LayoutINS5_IJSC_SC_SC_EEENS5_IJNSA_ILi0EEESU_SU_EEEEENS5_IJNS4_10UnderscoreESX_SX_EEEEENS4_18SM100_TMA_2SM_LOADENS4_14ComposedLayoutINS4_7SwizzleILi2ELi4ELi3EEENS4_18smem_ptr_flag_bitsILi8EEENSS_INS5_IJNSA_ILi8EEESH_EEENS5_IJSH_SC_EEEEEEEvNS4_8identityES10_S1A_vS1B_EENS_8epilogue10collective18CollectiveEpilogueINS1D_23Sm100TmaWarpSpecializedILi4ELi2ELi32ELb0ELb0EEEJNS5_IJSH_SG_SH_EEENS5_IJNSS_ISH_SC_EENSS_INS5_IJNSA_ILi32EEESB_EEENS5_IJSC_SF_EEEEEEEEaSJ_aSJ_NS1D_6fusion15FusionCallbacksIS1H_NS1P_17LinearCombinationIaiaiLNS_15FloatRoundStyleE2EEES1I_S1O_JEEENS4_5SM1004TMEM4LOAD26SM100_TMEM_LOAD_32dp32b32xENS4_13SM90_TMA_LOADENS11_INS12_ILi1ELi4ELi3EEES15_NSS_INS5_IJS16_S1K_EEENS5_IJS1K_SC_EEEEEEENS4_39AutoVectorizingCopyWithAssumedAlignmentILi128EEENS4_14SM90_TMA_STOREES24_S26_S26_EEEvvEEEEvNT_6ParamsE --------------------------
	.section	.text._ZN7cutlass13device_kernelINS_4gemm6kernel13GemmUniversalIN4cute5tupleIJiiiiEEENS1_10collective13CollectiveMmaINS1_35MainloopSm100TmaUmmaWarpSpecializedILi16ELi2ELi4ENS5_IJNS4_1CILi2EEENSA_ILi1EEESC_EEEEENS5_IJNSA_ILi128EEENSA_ILi256EEENSA_ILi64EEEEEEaNS5_IJlSC_lEEEaSJ_NS4_8TiledMMAINS4_8MMA_AtomIJNS4_21SM100_MMA_S8_2x1SM_SSIaaiLi128ELi256ELNS4_4UMMA5MajorE0ELSO_0ELNSN_8SaturateE0EEEEEENS4_6LayoutINS5_IJSC_SC_SC_EEENS5_IJNSA_ILi0EEESU_SU_EEEEENS5_IJNS4_10UnderscoreESX_SX_EEEEENS4_18SM100_TMA_2SM_LOADENS4_14ComposedLayoutINS4_7SwizzleILi2ELi4ELi3EEENS4_18smem_ptr_flag_bitsILi8EEENSS_INS5_IJNSA_ILi8EEESH_EEENS5_IJSH_SC_EEEEEEEvNS4_8identityES10_S1A_vS1B_EENS_8epilogue10collective18CollectiveEpilogueINS1D_23Sm100TmaWarpSpecializedILi4ELi2ELi32ELb0ELb0EEEJNS5_IJSH_SG_SH_EEENS5_IJNSS_ISH_SC_EENSS_INS5_IJNSA_ILi32EEESB_EEENS5_IJSC_SF_EEEEEEEEaSJ_aSJ_NS1D_6fusion15FusionCallbacksIS1H_NS1P_17LinearCombinationIaiaiLNS_15FloatRoundStyleE2EEES1I_S1O_JEEENS4_5SM1004TMEM4LOAD26SM100_TMEM_LOAD_32dp32b32xENS4_13SM90_TMA_LOADENS11_INS12_ILi1ELi4ELi3EEES15_NSS_INS5_IJS16_S1K_EEENS5_IJS1K_SC_EEEEEEENS4_39AutoVectorizingCopyWithAssumedAlignmentILi128EEENS4_14SM90_TMA_STOREES24_S26_S26_EEEvvEEEEvNT_6ParamsE,"ax",@progbits
	.align	128
.text._ZN7cutlass13device_kernelINS_4gemm6kernel13GemmUniversalIN4cute5tupleIJiiiiEEENS1_10collective13CollectiveMmaINS1_35MainloopSm100TmaUmmaWarpSpecializedILi16ELi2ELi4ENS5_IJNS4_1CILi2EEENSA_ILi1EEESC_EEEEENS5_IJNSA_ILi128EEENSA_ILi256EEENSA_ILi64EEEEEEaNS5_IJlSC_lEEEaSJ_NS4_8TiledMMAINS4_8MMA_AtomIJNS4_21SM100_MMA_S8_2x1SM_SSIaaiLi128ELi256ELNS4_4UMMA5MajorE0ELSO_0ELNSN_8SaturateE0EEEEEENS4_6LayoutINS5_IJSC_SC_SC_EEENS5_IJNSA_ILi0EEESU_SU_EEEEENS5_IJNS4_10UnderscoreESX_SX_EEEEENS4_18SM100_TMA_2SM_LOADENS4_14ComposedLayoutINS4_7SwizzleILi2ELi4ELi3EEENS4_18smem_ptr_flag_bitsILi8EEENSS_INS5_IJNSA_ILi8EEESH_EEENS5_IJSH_SC_EEEEEEEvNS4_8identityES10_S1A_vS1B_EENS_8epilogue10collective18CollectiveEpilogueINS1D_23Sm100TmaWarpSpecializedILi4ELi2ELi32ELb0ELb0EEEJNS5_IJSH_SG_SH_EEENS5_IJNSS_ISH_SC_EENSS_INS5_IJNSA_ILi32EEESB_EEENS5_IJSC_SF_EEEEEEEEaSJ_aSJ_NS1D_6fusion15FusionCallbacksIS1H_NS1P_17LinearCombinationIaiaiLNS_15FloatRoundStyleE2EEES1I_S1O_JEEENS4_5SM1004TMEM4LOAD26SM100_TMEM_LOAD_32dp32b32xENS4_13SM90_TMA_LOADENS11_INS12_ILi1ELi4ELi3EEES15_NSS_INS5_IJS16_S1K_EEENS5_IJS1K_SC_EEEEEEENS4_39AutoVectorizingCopyWithAssumedAlignmentILi128EEENS4_14SM90_TMA_STOREES24_S26_S26_EEEvvEEEEvNT_6ParamsE:
        .type           _ZN7cutlass13device_kernelINS_4gemm6kernel13GemmUniversalIN4cute5tupleIJiiiiEEENS1_10collective13CollectiveMmaINS1_35MainloopSm100TmaUmmaWarpSpecializedILi16ELi2ELi4ENS5_IJNS4_1CILi2EEENSA_ILi1EEESC_EEEEENS5_IJNSA_ILi128EEENSA_ILi256EEENSA_ILi64EEEEEEaNS5_IJlSC_lEEEaSJ_NS4_8TiledMMAINS4_8MMA_AtomIJNS4_21SM100_MMA_S8_2x1SM_SSIaaiLi128ELi256ELNS4_4UMMA5MajorE0ELSO_0ELNSN_8SaturateE0EEEEEENS4_6LayoutINS5_IJSC_SC_SC_EEENS5_IJNSA_ILi0EEESU_SU_EEEEENS5_IJNS4_10UnderscoreESX_SX_EEEEENS4_18SM100_TMA_2SM_LOADENS4_14ComposedLayoutINS4_7SwizzleILi2ELi4ELi3EEENS4_18smem_ptr_flag_bitsILi8EEENSS_INS5_IJNSA_ILi8EEESH_EEENS5_IJSH_SC_EEEEEEEvNS4_8identityES10_S1A_vS1B_EENS_8epilogue10collective18CollectiveEpilogueINS1D_23Sm100TmaWarpSpecializedILi4ELi2ELi32ELb0ELb0EEEJNS5_IJSH_SG_SH_EEENS5_IJNSS_ISH_SC_EENSS_INS5_IJNSA_ILi32EEESB_EEENS5_IJSC_SF_EEEEEEEEaSJ_aSJ_NS1D_6fusion15FusionCallbacksIS1H_NS1P_17LinearCombinationIaiaiLNS_15FloatRoundStyleE2EEES1I_S1O_JEEENS4_5SM1004TMEM4LOAD26SM100_TMEM_LOAD_32dp32b32xENS4_13SM90_TMA_LOADENS11_INS12_ILi1ELi4ELi3EEES15_NSS_INS5_IJS16_S1K_EEENS5_IJS1K_SC_EEEEEEENS4_39AutoVectorizingCopyWithAssumedAlignmentILi128EEENS4_14SM90_TMA_STOREES24_S26_S26_EEEvvEEEEvNT_6ParamsE,@function
        .size           _ZN7cutlass13device_kernelINS_4gemm6kernel13GemmUniversalIN4cute5tupleIJiiiiEEENS1_10collective13CollectiveMmaINS1_35MainloopSm100TmaUmmaWarpSpecializedILi16ELi2ELi4ENS5_IJNS4_1CILi2EEENSA_ILi1EEESC_EEEEENS5_IJNSA_ILi128EEENSA_ILi256EEENSA_ILi64EEEEEEaNS5_IJlSC_lEEEaSJ_NS4_8TiledMMAINS4_8MMA_AtomIJNS4_21SM100_MMA_S8_2x1SM_SSIaaiLi128ELi256ELNS4_4UMMA5MajorE0ELSO_0ELNSN_8SaturateE0EEEEEENS4_6LayoutINS5_IJSC_SC_SC_EEENS5_IJNSA_ILi0EEESU_SU_EEEEENS5_IJNS4_10UnderscoreESX_SX_EEEEENS4_18SM100_TMA_2SM_LOADENS4_14ComposedLayoutINS4_7SwizzleILi2ELi4ELi3EEENS4_18smem_ptr_flag_bitsILi8EEENSS_INS5_IJNSA_ILi8EEESH_EEENS5_IJSH_SC_EEEEEEEvNS4_8identityES10_S1A_vS1B_EENS_8epilogue10collective18CollectiveEpilogueINS1D_23Sm100TmaWarpSpecializedILi4ELi2ELi32ELb0ELb0EEEJNS5_IJSH_SG_SH_EEENS5_IJNSS_ISH_SC_EENSS_INS5_IJNSA_ILi32EEESB_EEENS5_IJSC_SF_EEEEEEEEaSJ_aSJ_NS1D_6fusion15FusionCallbacksIS1H_NS1P_17LinearCombinationIaiaiLNS_15FloatRoundStyleE2EEES1I_S1O_JEEENS4_5SM1004TMEM4LOAD26SM100_TMEM_LOAD_32dp32b32xENS4_13SM90_TMA_LOADENS11_INS12_ILi1ELi4ELi3EEES15_NSS_INS5_IJS16_S1K_EEENS5_IJS1K_SC_EEEEEEENS4_39AutoVectorizingCopyWithAssumedAlignmentILi128EEENS4_14SM90_TMA_STOREES24_S26_S26_EEEvvEEEEvNT_6ParamsE,(.L_x_228 - _ZN7cutlass13device_kernelINS_4gemm6kernel13GemmUniversalIN4cute5tupleIJiiiiEEENS1_10collective13CollectiveMmaINS1_35MainloopSm100TmaUmmaWarpSpecializedILi16ELi2ELi4ENS5_IJNS4_1CILi2EEENSA_ILi1EEESC_EEEEENS5_IJNSA_ILi128EEENSA_ILi256EEENSA_ILi64EEEEEEaNS5_IJlSC_lEEEaSJ_NS4_8TiledMMAINS4_8MMA_AtomIJNS4_21SM100_MMA_S8_2x1SM_SSIaaiLi128ELi256ELNS4_4UMMA5MajorE0ELSO_0ELNSN_8SaturateE0EEEEEENS4_6LayoutINS5_IJSC_SC_SC_EEENS5_IJNSA_ILi0EEESU_SU_EEEEENS5_IJNS4_10UnderscoreESX_SX_EEEEENS4_18SM100_TMA_2SM_LOADENS4_14ComposedLayoutINS4_7SwizzleILi2ELi4ELi3EEENS4_18smem_ptr_flag_bitsILi8EEENSS_INS5_IJNSA_ILi8EEESH_EEENS5_IJSH_SC_EEEEEEEvNS4_8identityES10_S1A_vS1B_EENS_8epilogue10collective18CollectiveEpilogueINS1D_23Sm100TmaWarpSpecializedILi4ELi2ELi32ELb0ELb0EEEJNS5_IJSH_SG_SH_EEENS5_IJNSS_ISH_SC_EENSS_INS5_IJNSA_ILi32EEESB_EEENS5_IJSC_SF_EEEEEEEEaSJ_aSJ_NS1D_6fusion15FusionCallbacksIS1H_NS1P_17LinearCombinationIaiaiLNS_15FloatRoundStyleE2EEES1I_S1O_JEEENS4_5SM1004TMEM4LOAD26SM100_TMEM_LOAD_32dp32b32xENS4_13SM90_TMA_LOADENS11_INS12_ILi1ELi4ELi3EEES15_NSS_INS5_IJS16_S1K_EEENS5_IJS1K_SC_EEEEEEENS4_39AutoVectorizingCopyWithAssumedAlignmentILi128EEENS4_14SM90_TMA_STOREES24_S26_S26_EEEvvEEEEvNT_6ParamsE)
        .other          _ZN7cutlass13device_kernelINS_4gemm6kernel13GemmUniversalIN4cute5tupleIJiiiiEEENS1_10collective13CollectiveMmaINS1_35MainloopSm100TmaUmmaWarpSpecializedILi16ELi2ELi4ENS5_IJNS4_1CILi2EEENSA_ILi1EEESC_EEEEENS5_IJNSA_ILi128EEENSA_ILi256EEENSA_ILi64EEEEEEaNS5_IJlSC_lEEEaSJ_NS4_8TiledMMAINS4_8MMA_AtomIJNS4_21SM100_MMA_S8_2x1SM_SSIaaiLi128ELi256ELNS4_4UMMA5MajorE0ELSO_0ELNSN_8SaturateE0EEEEEENS4_6LayoutINS5_IJSC_SC_SC_EEENS5_IJNSA_ILi0EEESU_SU_EEEEENS5_IJNS4_10UnderscoreESX_SX_EEEEENS4_18SM100_TMA_2SM_LOADENS4_14ComposedLayoutINS4_7SwizzleILi2ELi4ELi3EEENS4_18smem_ptr_flag_bitsILi8EEENSS_INS5_IJNSA_ILi8EEESH_EEENS5_IJSH_SC_EEEEEEEvNS4_8identityES10_S1A_vS1B_EENS_8epilogue10collective18CollectiveEpilogueINS1D_23Sm100TmaWarpSpecializedILi4ELi2ELi32ELb0ELb0EEEJNS5_IJSH_SG_SH_EEENS5_IJNSS_ISH_SC_EENSS_INS5_IJNSA_ILi32EEESB_EEENS5_IJSC_SF_EEEEEEEEaSJ_aSJ_NS1D_6fusion15FusionCallbacksIS1H_NS1P_17LinearCombinationIaiaiLNS_15FloatRoundStyleE2EEES1I_S1O_JEEENS4_5SM1004TMEM4LOAD26SM100_TMEM_LOAD_32dp32b32xENS4_13SM90_TMA_LOADENS11_INS12_ILi1ELi4ELi3EEES15_NSS_INS5_IJS16_S1K_EEENS5_IJS1K_SC_EEEEEEENS4_39AutoVectorizingCopyWithAssumedAlignmentILi128EEENS4_14SM90_TMA_STOREES24_S26_S26_EEEvvEEEEvNT_6ParamsE,@"STO_CUDA_ENTRY STV_DEFAULT"
_ZN7cutlass13device_kernelINS_4gemm6kernel13GemmUniversalIN4cute5tupleIJiiiiEEENS1_10collective13CollectiveMmaINS1_35MainloopSm100TmaUmmaWarpSpecializedILi16ELi2ELi4ENS5_IJNS4_1CILi2EEENSA_ILi1EEESC_EEEEENS5_IJNSA_ILi128EEENSA_ILi256EEENSA_ILi64EEEEEEaNS5_IJlSC_lEEEaSJ_NS4_8TiledMMAINS4_8MMA_AtomIJNS4_21SM100_MMA_S8_2x1SM_SSIaaiLi128ELi256ELNS4_4UMMA5MajorE0ELSO_0ELNSN_8SaturateE0EEEEEENS4_6LayoutINS5_IJSC_SC_SC_EEENS5_IJNSA_ILi0EEESU_SU_EEEEENS5_IJNS4_10UnderscoreESX_SX_EEEEENS4_18SM100_TMA_2SM_LOADENS4_14ComposedLayoutINS4_7SwizzleILi2ELi4ELi3EEENS4_18smem_ptr_flag_bitsILi8EEENSS_INS5_IJNSA_ILi8EEESH_EEENS5_IJSH_SC_EEEEEEEvNS4_8identityES10_S1A_vS1B_EENS_8epilogue10collective18CollectiveEpilogueINS1D_23Sm100TmaWarpSpecializedILi4ELi2ELi32ELb0ELb0EEEJNS5_IJSH_SG_SH_EEENS5_IJNSS_ISH_SC_EENSS_INS5_IJNSA_ILi32EEESB_EEENS5_IJSC_SF_EEEEEEEEaSJ_aSJ_NS1D_6fusion15FusionCallbacksIS1H_NS1P_17LinearCombinationIaiaiLNS_15FloatRoundStyleE2EEES1I_S1O_JEEENS4_5SM1004TMEM4LOAD26SM100_TMEM_LOAD_32dp32b32xENS4_13SM90_TMA_LOADENS11_INS12_ILi1ELi4ELi3EEES15_NSS_INS5_IJS16_S1K_EEENS5_IJS1K_SC_EEEEEEENS4_39AutoVectorizingCopyWithAssumedAlignmentILi128EEENS4_14SM90_TMA_STOREES24_S26_S26_EEEvvEEEEvNT_6ParamsE:
[----:B------:R-:W1:Y:S01]  /*0000*/  LDC R1, c[0x0][0x37c] ;  /* 0x0000df00ff017b82 */ /* 0x000e620000000800 */
[----:B------:R-:W2:Y:S01]  /*0010*/  S2R R104, SR_TID.X ;  /* 0x0000000000687919 */ /* 0x000ea20000002100 */
[----:B------:R-:W3:Y:S06]  /*0020*/  LDCU.64 UR6, c[0x0][0x890] ;  /* 0x00011200ff0677ac */ /* 0x000eec0008000a00 */
[----:B------:R-:W4:Y:S01]  /*0030*/  S2UR UR37, SR_CgaCtaId ;  /* 0x00000000002579c3 */ /* 0x000f220000008800 */
[----:B------:R-:W-:Y:S02]  /*0040*/  PRMT R91, RZ, 0x7610, R91 ;  /* 0x00007610ff5b7816 */ /* 0x000fe4000000005b */
[----:B------:R-:W-:Y:S01]  /*0050*/  ELECT P1, URZ, PT ;  /* 0x0000000000ff782f */ /* 0x000fe20003820000 */
[----:B------:R-:W1:Y:S01]  /*0060*/  LDCU.64 UR46, c[0x0][0x358] ;  /* 0x00006b00ff2e77ac */ /* 0x000e620008000a00 */
[----:B---3--:R-:W-:-:S04]  /*0070*/  UISETP.NE.U32.AND UP0, UPT, UR6, URZ, UPT ;  /* 0x000000ff0600728c */ /* 0x008fc8000bf05070 */
[----:B------:R-:W-:Y:S02]  /*0080*/  UISETP.NE.AND.EX UP0, UPT, UR7, URZ, UPT, UP0 ;  /* 0x000000ff0700728c */ /* 0x000fe4000bf05300 */
[----:B----4-:R-:W-:Y:S02]  /*0090*/  ULOP3.LUT UR5, UR37, 0x1, URZ, 0xc0, !UPT ;  /* 0x0000000125057892 */ /* 0x010fe4000f8ec0ff */
[----:B------:R-:W-:Y:S01]  /*00a0*/  ULOP3.LUT UR4, UR37, 0x1, URZ, 0x3c, !UPT ;  /* 0x0000000125047892 */ /* 0x000fe2000f8e3cff */
[----:B--2---:R-:W-:-:S05]  /*00b0*/  SHF.R.U32.HI R97, RZ, 0x5, R104 ;  /* 0x00000005ff617819 */ /* 0x004fca0000011668 */
[----:B------:R-:W2:Y:S02]  /*00c0*/  SHFL.IDX PT, R0, R97, RZ, 0x1f ;  /* 0x00001fff61007589 */ /* 0x000ea400000e0000 */
[----:B--2---:R-:W-:Y:S01]  /*00d0*/  R2UR UR10, R0 ;  /* 0x00000000000a72ca */ /* 0x004fe200000e0000 */
[----:B-1----:R-:W-:-:S14]  /*00e0*/  BRA.U UP0, `(.L_x_0) ;  /* 0x00000001002c7547 */ /* 0x002fdc000b800000 */
[----:B------:R-:W1:Y:S02]  /*00f0*/  LDCU.64 UR8, c[0x0][0x888] ;  /* 0x00011100ff0877ac */ /* 0x000e640008000a00 */
[----:B-1----:R-:W-:-:S04]  /*0100*/  UISETP.NE.U32.AND UP0, UPT, UR8, URZ, UPT ;  /* 0x000000ff0800728c */ /* 0x002fc8000bf05070 */
[----:B------:R-:W-:-:S09]  /*0110*/  UISETP.NE.AND.EX UP0, UPT, UR9, URZ, UPT, UP0 ;  /* 0x000000ff0900728c */ /* 0x000fd2000bf05300 */
[----:B------:R-:W-:Y:S05]  /*0120*/  BRA.U !UP0, `(.L_x_1) ;  /* 0x0000000108107547 */ /* 0x000fea000b800000 */
[----:B------:R-:W1:Y:S02]  /*0130*/  LDC.64 R50, c[0x0][0x888] ;  /* 0x00022200ff327b82 */ /* 0x000e640000000a00 */
[----:B-1----:R1:W5:Y:S01]  /*0140*/  LDG.E R50, desc[UR46][R50.64] ;  /* 0x0000002e32327981 */ /* 0x002362000c1e1900 */
[----:B------:R-:W-:Y:S01]  /*0150*/  HFMA2 R91, -RZ, RZ, 0, 5.9604644775390625e-08 ;  /* 0x00000001ff5b7431 */ /* 0x000fe200000001ff */
[----:B------:R-:W-:Y:S05]  /*0160*/  BRA `(.L_x_0) ;  /* 0x00000000000c7947 */ /* 0x000fea0003800000 */
.L_x_1:
[----:B------:R-:W1:Y:S01]  /*0170*/  LDCU UR8, c[0x0][0x880] ;  /* 0x00011000ff0877ac */ /* 0x000e620008000800 */
[----:B------:R-:W-:Y:S01]  /*0180*/  HFMA2 R91, -RZ, RZ, 0, 5.9604644775390625e-08 ;  /* 0x00000001ff5b7431 */ /* 0x000fe200000001ff */
[----:B-1----:R-:W-:-:S07]  /*0190*/  MOV R50, UR8 ;  /* 0x0000000800327c02 */ /* 0x002fce0008000f00 */
.L_x_0:
[----:B------:R-:W2:Y:S02]  /*01a0*/  LDCU.64 UR8, c[0x0][0x8b0] ;  /* 0x00011600ff0877ac */ /* 0x000ea40008000a00 */
[----:B--2---:R-:W-:-:S04]  /*01b0*/  UISETP.NE.U32.AND UP0, UPT, UR8, URZ, UPT ;  /* 0x000000ff0800728c */ /* 0x004fc8000bf05070 */
[----:B------:R-:W-:-:S09]  /*01c0*/  UISETP.NE.AND.EX UP0, UPT, UR9, URZ, UPT, UP0 ;  /* 0x000000ff0900728c */ /* 0x000fd2000bf05300 */
[----:B------:R-:W-:Y:S05]  /*01d0*/  BRA.U UP0, `(.L_x_2) ;  /* 0x0000000100247547 */ /* 0x000fea000b800000 */
[----:B------:R-:W2:Y:S02]  /*01e0*/  LDCU.64 UR8, c[0x0][0x8a8] ;  /* 0x00011500ff0877ac */ /* 0x000ea40008000a00 */
[----:B--2---:R-:W-:-:S04]  /*01f0*/  UISETP.NE.U32.AND UP0, UPT, UR8, URZ, UPT ;  /* 0x000000ff0800728c */ /* 0x004fc8000bf05070 */
[----:B------:R-:W-:-:S09]  /*0200*/  UISETP.NE.AND.EX UP0, UPT, UR9, URZ, UPT, UP0 ;  /* 0x000000ff0900728c */ /* 0x000fd2000bf05300 */
[----:B------:R-:W-:Y:S05]  /*0210*/  BRA.U !UP0, `(.L_x_3) ;  /* 0x00000001080c7547 */ /* 0x000fea000b800000 */
[----:B------:R-:W2:Y:S02]  /*0220*/  LDC.64 R46, c[0x0][0x8a8] ;  /* 0x00022a00ff2e7b82 */ /* 0x000ea40000000a00 */
[----:B--2---:R2:W5:Y:S01]  /*0230*/  LDG.E R46, desc[UR46][R46.64] ;  /* 0x0000002e2e2e7981 */ /* 0x004562000c1e1900 */
[----:B------:R-:W-:Y:S05]  /*0240*/  BRA `(.L_x_2) ;  /* 0x0000000000087947 */ /* 0x000fea0003800000 */
.L_x_3:
[----:B------:R-:W2:Y:S02]  /*0250*/  LDCU UR8, c[0x0][0x8a0] ;  /* 0x00011400ff0877ac */ /* 0x000ea40008000800 */
[----:B--2---:R-:W-:Y:S02]  /*0260*/  MOV R46, UR8 ;  /* 0x00000008002e7c02 */ /* 0x004fe40008000f00 */
.L_x_2:
[----:B------:R-:W-:Y:S01]  /*0270*/  IMAD.U32 R0, RZ, RZ, UR10 ;  /* 0x0000000aff007e24 */ /* 0x000fe2000f8e00ff */
[----:B------:R-:W-:Y:S04]  /*0280*/  BSSY.RECONVERGENT B0, `(.L_x_4) ;  /* 0x000000c000007945 */ /* 0x000fe80003800200 */
[C---:B------:R-:W-:Y:S02]  /*0290*/  ISETP.NE.OR P2, PT, R0.reuse, 0x1, !P1 ;  /* 0x000000010000780c */ /* 0x040fe40004f45670 */
[----:B------:R-:W-:-:S11]  /*02a0*/  ISETP.NE.OR P0, PT, R0, 0x3, !P1 ;  /* 0x000000030000780c */ /* 0x000fd60004f05670 */
[----:B------:R-:W-:Y:S05]  /*02b0*/  @P2 BRA `(.L_x_5) ;  /* 0x0000000000202947 */ /* 0x000fea0003800000 */
[----:B------:R-:W3:Y:S02]  /*02c0*/  LDCU.64 UR8, c[0x0][0x348] ;  /* 0x00006900ff0877ac */ /* 0x000ee40008000a00 */
[----:B---3--:R-:W-:Y:S02]  /*02d0*/  UIADD3 UR12, UP1, UPT, UR8, 0x80, URZ ;  /* 0x00000080080c7890 */ /* 0x008fe4000ff3e0ff */
[----:B------:R-:W-:Y:S02]  /*02e0*/  UIADD3 UR8, UP0, UPT, UR8, 0x180, URZ ;  /* 0x0000018008087890 */ /* 0x000fe4000ff1e0ff */
[----:B------:R-:W-:Y:S02]  /*02f0*/  UIADD3.X UR13, UPT, UPT, URZ, UR9, URZ, UP1, !UPT ;  /* 0x00000009ff0d7290 */ /* 0x000fe40008ffe4ff */
[----:B------:R-:W-:-:S07]  /*0300*/  UIADD3.X UR9, UPT, UPT, URZ, UR9, URZ, UP0, !UPT ;  /* 0x00000009ff097290 */ /* 0x000fce00087fe4ff */
[----:B------:R3:W-:Y:S02]  /*0310*/  UTMACCTL.PF [UR12] ;  /* 0x000000000c0079b9 */ /* 0x0007e40008040000 */
[----:B------:R3:W-:Y:S02]  /*0320*/  UTMACCTL.PF [UR8] ;  /* 0x00000000080079b9 */ /* 0x0007e40008040000 */
[----:B---3--:R-:W-:Y:S01]  /*0330*/  NOP ;  /* 0x0000000000007918 */ /* 0x008fe20000000000 */
.L_x_5:
[----:B------:R-:W-:Y:S05]  /*0340*/  BSYNC.RECONVERGENT B0 ;  /* 0x0000000000007941 */ /* 0x000fea0003800200 */
.L_x_4:
[----:B------:R-:W-:Y:S04]  /*0350*/  BSSY.RECONVERGENT B0, `(.L_x_6) ;  /* 0x000000a000007945 */ /* 0x000fe80003800200 */
        /* <DEDUP_REMOVED lines=9> */
.L_x_7:
[----:B------:R-:W-:Y:S05]  /*03f0*/  BSYNC.RECONVERGENT B0 ;  /* 0x0000000000007941 */ /* 0x000fea0003800200 */
.L_x_6:
[----:B------:R-:W3:Y:S01]  /*0400*/  LDCU.64 UR8, c[0x0][0x888] ;  /* 0x00011100ff0877ac */ /* 0x000ee20008000a00 */
[----:B------:R-:W-:Y:S02]  /*0410*/  UISETP.EQ.U32.AND UP1, UPT, UR6, URZ, UPT ;  /* 0x000000ff0600728c */ /* 0x000fe4000bf22070 */
[----:B------:R-:W-:Y:S02]  /*0420*/  UPLOP3.LUT UP5, UPT, UPT, UPT, UPT, 0x80, 0x8 ;  /* 0x000000000008789c */ /* 0x000fe40003faf070 */
[----:B---3--:R-:W-:-:S04]  /*0430*/  UISETP.NE.U32.AND UP0, UPT, UR8, URZ, UPT ;  /* 0x000000ff0800728c */ /* 0x008fc8000bf05070 */
[----:B------:R-:W-:-:S04]  /*0440*/  UISETP.NE.AND.EX UP0, UPT, UR9, URZ, UPT, UP0 ;  /* 0x000000ff0900728c */ /* 0x000fc8000bf05300 */
[----:B------:R-:W-:-:S04]  /*0450*/  UISETP.EQ.OR.EX UP2, UPT, UR7, URZ, !UP0, UP1 ;  /* 0x000000ff0700728c */ /* 0x000fc8000c742710 */
[----:B------:R-:W-:-:S05]  /*0460*/  UP2UR UR50, UPR, URZ, 0x4 ;  /* 0x00000004ff327883 */ /* 0x000fca0008000000 */
[----:B------:R-:W-:Y:S07]  /*0470*/  BRA.U !UP2, `(.L_x_8) ;  /* 0x000000010a207547 */ /* 0x000fee000b800000 */
[----:B-----5:R-:W-:Y:S01]  /*0480*/  R2UR UR8, R50 ;  /* 0x00000000320872ca */ /* 0x020fe200000e0000 */
[----:B------:R-:W-:Y:S02]  /*0490*/  UISETP.NE.U32.AND UP2, UPT, UR6, URZ, UPT ;  /* 0x000000ff0600728c */ /* 0x000fe4000bf45070 */
[----:B------:R-:W-:Y:S02]  /*04a0*/  USEL UR6, URZ, 0xffffffff, UP0 ;  /* 0xffffffffff067887 */ /* 0x000fe40008000000 */
[----:B------:R-:W-:-:S08]  /*04b0*/  UISETP.NE.AND.EX UP2, UPT, UR7, URZ, UPT, UP2 ;  /* 0x000000ff0700728c */ /* 0x000fd0000bf45320 */
[----:B------:R-:W-:-:S04]  /*04c0*/  UISETP.NE.AND UP1, UPT, UR8, URZ, UPT ;  /* 0x000000ff0800728c */ /* 0x000fc8000bf25270 */
[----:B------:R-:W-:-:S04]  /*04d0*/  @!UP2 USEL UR6, URZ, 0xffffffff, UP1 ;  /* 0xffffffffff06a887 */ /* 0x000fc80008800000 */
[----:B------:R-:W-:-:S04]  /*04e0*/  ULOP3.LUT UR6, UR6, 0x1, URZ, 0xc0, !UPT ;  /* 0x0000000106067892 */ /* 0x000fc8000f8ec0ff */
[----:B------:R-:W-:-:S11]  /*04f0*/  UISETP.NE.U32.AND UP5, UPT, UR6, 0x1, UPT ;  /* 0x000000010600788c */ /* 0x000fd6000bfa5070 */
.L_x_8:
[----:B------:R-:W3:Y:S01]  /*0500*/  SHFL.IDX PT, R0, R97, RZ, 0x1f ;  /* 0x00001fff61007589 */ /* 0x000ee200000e0000 */
[----:B------:R-:W-:-:S04]  /*0510*/  UISETP.NE.AND UP1, UPT, UR10, 0x2, UPT ;  /* 0x000000020a00788c */ /* 0x000fc8000bf25270 */
[----:B------:R-:W-:Y:S02]  /*0520*/  UISETP.EQ.AND UP2, UPT, UR5, URZ, !UP1 ;  /* 0x000000ff0500728c */ /* 0x000fe4000cf42270 */
[----:B------:R-:W-:-:S04]  /*0530*/  USEL UR6, URZ, 0x1, UP1 ;  /* 0x00000001ff067887 */ /* 0x000fc80008800000 */
[----:B------:R-:W-:Y:S02]  /*0540*/  PLOP3.LUT P5, PT, P1, PT, UP2, 0x80, 0x8 ;  /* 0x000000000008781c */ /* 0x000fe40000faf028 */
[----:B---3--:R-:W-:-:S13]  /*0550*/  ISETP.NE.AND P0, PT, R0, RZ, PT ;  /* 0x000000ff0000720c */ /* 0x008fda0003f05270 */
[----:B------:R-:W-:Y:S05]  /*0560*/  @P0 BRA `(.L_x_9) ;  /* 0x0000000000b00947 */ /* 0x000fea0003800000 */
[----:B------:R-:W-:Y:S01]  /*0570*/  ELECT P0, URZ, PT ;  /* 0x0000000000ff782f */ /* 0x000fe20003800000 */
[----:B------:R-:W-:-:S12]  /*0580*/  BSSY.RECONVERGENT B0, `(.L_x_9) ;  /* 0x000002a000007945 */ /* 0x000fd80003800200 */
[----:B------:R-:W-:Y:S05]  /*0590*/  @!P0 BRA `(.L_x_10) ;  /* 0x0000000000a08947 */ /* 0x000fea0003800000 */
[----:B------:R-:W-:Y:S01]  /*05a0*/  UMOV UR8, 0x400 ;  /* 0x0000040000087882 */ /* 0x000fe20000000000 */
[----:B------:R-:W-:Y:S01]  /*05b0*/  UMOV UR7, 0x1 ;  /* 0x0000000100077882 */ /* 0x000fe20000000000 */
[----:B------:R-:W-:Y:S02]  /*05c0*/  ULEA UR8, UR37, UR8, 0x18 ;  /* 0x0000000825087291 */ /* 0x000fe4000f8ec0ff */
[----:B------:R-:W-:-:S04]  /*05d0*/  UIADD3 UR12, UPT, UPT, -UR7, 0x100000, URZ ;  /* 0x00100000070c7890 */ /* 0x000fc8000fffe1ff */
[----:B------:R-:W-:Y:S02]  /*05e0*/  USHF.L.U32 UR13, UR12, 0xb, URZ ;  /* 0x0000000b0c0d7899 */ /* 0x000fe400080006ff */
[----:B------:R-:W-:Y:S01]  /*05f0*/  USHF.L.U32 UR12, UR12, 0x1, URZ ;  /* 0x000000010c0c7899 */ /* 0x000fe200080006ff */
[----:B------:R-:W3:Y:S11]  /*0600*/  FENCE.VIEW.ASYNC.S ;  /* 0x00000000000073c6 */ /* 0x000ef60000000000 */
[----:B---3--:R3:W4:Y:S01]  /*0610*/  SYNCS.EXCH.64 URZ, [UR8], UR12 ;  /* 0x0000000c08ff75b2 */ /* 0x0087220008000100 */
[----:B------:R3:W1:Y:S01]  /*0620*/  SYNCS.EXCH.64 URZ, [UR8+0x80], UR12 ;  /* 0x0000800c08ff75b2 */ /* 0x0006620008000100 */
        /* <DEDUP_REMOVED lines=29> */
[----:B------:R3:W1:Y:S02]  /*0800*/  SYNCS.EXCH.64 URZ, [UR8+0xf8], UR12 ;  /* 0x0000f80c08ff75b2 */ /* 0x0006640008000100 */
[----:B---34-:R-:W-:Y:S01]  /*0810*/  NOP ;  /* 0x0000000000007918 */ /* 0x018fe20000000000 */
.L_x_10:
[----:B------:R-:W-:Y:S05]  /*0820*/  BSYNC.RECONVERGENT B0 ;  /* 0x0000000000007941 */ /* 0x000fea0003800200 */
.L_x_9:
[----:B------:R-:W3:Y:S01]  /*0830*/  SHFL.IDX PT, R0, R97, RZ, 0x1f ;  /* 0x00001fff61007589 */ /* 0x000ee200000e0000 */
[----:B------:R-:W-:Y:S01]  /*0840*/  NOP ;  /* 0x0000000000007918 */ /* 0x000fe20000000000 */
[----:B---3--:R-:W-:-:S13]  /*0850*/  ISETP.NE.AND P0, PT, R0, 0x1, PT ;  /* 0x000000010000780c */ /* 0x008fda0003f05270 */
[----:B------:R-:W-:Y:S05]  /*0860*/  @P0 BRA `(.L_x_11) ;  /* 0x0000000000540947 */ /* 0x000fea0003800000 */
[----:B------:R-:W-:Y:S01]  /*0870*/  UMOV UR9, 0x400 ;  /* 0x0000040000097882 */ /* 0x000fe20000000000 */
[----:B------:R-:W-:Y:S01]  /*0880*/  UMOV UR8, 0x20 ;  /* 0x0000002000087882 */ /* 0x000fe20000000000 */
[----:B------:R-:W-:Y:S01]  /*0890*/  UMOV UR7, 0x80 ;  /* 0x0000008000077882 */ /* 0x000fe20000000000 */
[----:B------:R-:W-:Y:S02]  /*08a0*/  ULEA UR9, UR37, UR9, 0x18 ;  /* 0x0000000925097291 */ /* 0x000fe4000f8ec0ff */
[----:B------:R-:W-:-:S04]  /*08b0*/  UIADD3 UR12, UPT, UPT, -UR8, 0x100000, URZ ;  /* 0x00100000080c7890 */ /* 0x000fc8000fffe1ff */
[----:B------:R-:W-:Y:S02]  /*08c0*/  USHF.L.U32 UR13, UR12, 0xb, URZ ;  /* 0x0000000b0c0d7899 */ /* 0x000fe400080006ff */
[----:B------:R-:W-:Y:S02]  /*08d0*/  USHF.L.U32 UR12, UR12, 0x1, URZ ;  /* 0x000000010c0c7899 */ /* 0x000fe400080006ff */
[----:B------:R-:W-:-:S04]  /*08e0*/  UIADD3 UR14, UPT, UPT, -UR7, 0x100000, URZ ;  /* 0x00100000070e7890 */ /* 0x000fc8000fffe1ff */
[----:B------:R-:W-:Y:S02]  /*08f0*/  USHF.L.U32 UR15, UR14, 0xb, URZ ;  /* 0x0000000b0e0f7899 */ /* 0x000fe400080006ff */
[----:B------:R-:W-:Y:S01]  /*0900*/  USHF.L.U32 UR14, UR14, 0x1, URZ ;  /* 0x000000010e0e7899 */ /* 0x000fe200080006ff */
[----:B------:R-:W-:Y:S01]  /*0910*/  ELECT P0, URZ, PT ;  /* 0x0000000000ff782f */ /* 0x000fe20003800000 */
[----:B------:R-:W3:Y:S02]  /*0920*/  FENCE.VIEW.ASYNC.S ;  /* 0x00000000000073c6 */ /* 0x000ee40000000000 */
[----:B---3--:R3:W4:Y:S08]  /*0930*/  SYNCS.EXCH.64 URZ, [UR9+0x100], UR12 ;  /* 0x0001000c09ff75b2 */ /* 0x0087300008000100 */
[----:B------:R3:W1:Y:S01]  /*0940*/  SYNCS.EXCH.64 URZ, [UR9+0x120], UR14 ;  /* 0x0001200e09ff75b2 */ /* 0x0006620008000100 */
[----:B------:R3:W1:Y:S01]  /*0950*/  SYNCS.EXCH.64 URZ, [UR9+0x108], UR12 ;  /* 0x0001080c09ff75b2 */ /* 0x0006620008000100 */
[----:B------:R3:W1:Y:S01]  /*0960*/  SYNCS.EXCH.64 URZ, [UR9+0x128], UR14 ;  /* 0x0001280e09ff75b2 */ /* 0x0006620008000100 */
[----:B------:R3:W1:Y:S01]  /*0970*/  SYNCS.EXCH.64 URZ, [UR9+0x110], UR12 ;  /* 0x0001100c09ff75b2 */ /* 0x0006620008000100 */
[----:B------:R3:W1:Y:S01]  /*0980*/  SYNCS.EXCH.64 URZ, [UR9+0x130], UR14 ;  /* 0x0001300e09ff75b2 */ /* 0x0006620008000100 */
[----:B------:R3:W1:Y:S01]  /*0990*/  SYNCS.EXCH.64 URZ, [UR9+0x118], UR12 ;  /* 0x0001180c09ff75b2 */ /* 0x0006620008000100 */
[----:B------:R3:W1:Y:S01]  /*09a0*/  SYNCS.EXCH.64 URZ, [UR9+0x138], UR14 ;  /* 0x0001380e09ff75b2 */ /* 0x0006620008000100 */
[----:B------:R-:W-:Y:S01]  /*09b0*/  NOP ;  /* 0x0000000000007918 */ /* 0x000fe20000000000 */
.L_x_11:
[----:B------:R-:W2:Y:S01]  /*09c0*/  SHFL.IDX PT, R0, R97, RZ, 0x1f ;  /* 0x00001fff61007589 */ /* 0x000ea200000e0000 */
[----:B------:R-:W-:Y:S01]  /*09d0*/  NOP ;  /* 0x0000000000007918 */ /* 0x000fe20000000000 */
[----:B--2---:R-:W-:-:S13]  /*09e0*/  ISETP.NE.AND P0, PT, R0, 0x3, PT ;  /* 0x000000030000780c */ /* 0x004fda0003f05270 */
[----:B------:R-:W-:Y:S05]  /*09f0*/  @P0 BRA `(.L_x_12) ;  /* 0x00000000002c0947 */ /* 0x000fea0003800000 */
[----:B------:R-:W-:Y:S01]  /*0a00*/  UMOV UR8, 0x400 ;  /* 0x0000040000087882 */ /* 0x000fe20000000000 */
[----:B------:R-:W-:Y:S01]  /*0a10*/  UMOV UR7, 0x20 ;  /* 0x0000002000077882 */ /* 0x000fe20000000000 */
[----:B------:R-:W-:Y:S02]  /*0a20*/  ULEA UR8, UR37, UR8, 0x18 ;  /* 0x0000000825087291 */ /* 0x000fe4000f8ec0ff */
[----:B---3--:R-:W-:-:S04]  /*0a30*/  UIADD3 UR12, UPT, UPT, -UR7, 0x100000, URZ ;  /* 0x00100000070c7890 */ /* 0x008fc8000fffe1ff */
[----:B------:R-:W-:Y:S02]  /*0a40*/  USHF.L.U32 UR13, UR12, 0xb, URZ ;  /* 0x0000000b0c0d7899 */ /* 0x000fe400080006ff */
[----:B------:R-:W-:Y:S01]  /*0a50*/  USHF.L.U32 UR12, UR12, 0x1, URZ ;  /* 0x000000010c0c7899 */ /* 0x000fe200080006ff */
[----:B------:R-:W-:Y:S01]  /*0a60*/  ELECT P0, URZ, PT ;  /* 0x0000000000ff782f */ /* 0x000fe20003800000 */
[----:B------:R-:W2:Y:S10]  /*0a70*/  FENCE.VIEW.ASYNC.S ;  /* 0x00000000000073c6 */ /* 0x000eb40000000000 */
[----:B--2---:R2:W3:Y:S01]  /*0a80*/  SYNCS.EXCH.64 URZ, [UR8+0x140], UR12 ;  /* 0x0001400c08ff75b2 */ /* 0x0044e20008000100 */
[----:B------:R2:W1:Y:S01]  /*0a90*/  SYNCS.EXCH.64 URZ, [UR8+0x148], UR12 ;  /* 0x0001480c08ff75b2 */ /* 0x0004620008000100 */
[----:B------:R-:W-:Y:S01]  /*0aa0*/  NOP ;  /* 0x0000000000007918 */ /* 0x000fe20000000000 */
.L_x_12:
[----:B------:R-:W4:Y:S01]  /*0ab0*/  SHFL.IDX PT, R0, R97, RZ, 0x1f ;  /* 0x00001fff61007589 */ /* 0x000f2200000e0000 */
[----:B------:R-:W-:Y:S01]  /*0ac0*/  NOP ;  /* 0x0000000000007918 */ /* 0x000fe20000000000 */
[----:B----4-:R-:W-:-:S13]  /*0ad0*/  ISETP.NE.AND P0, PT, R0, 0x4, PT ;  /* 0x000000040000780c */ /* 0x010fda0003f05270 */
[----:B------:R-:W-:Y:S05]  /*0ae0*/  @P0 BRA `(.L_x_13) ;  /* 0x0000000000480947 */ /* 0x000fea0003800000 */
[----:B---3--:R-:W-:Y:S01]  /*0af0*/  UMOV UR9, 0x1e0 ;  /* 0x000001e000097882 */ /* 0x008fe20000000000 */
[----:B--2---:R-:W-:Y:S01]  /*0b00*/  UMOV UR8, 0x400 ;  /* 0x0000040000087882 */ /* 0x004fe20000000000 */
[----:B------:R-:W-:Y:S01]  /*0b10*/  USEL UR9, UR9, 0x1a0, UP5 ;  /* 0x000001a009097887 */ /* 0x000fe2000a800000 */
        /* <DEDUP_REMOVED lines=9> */
[----:B------:R-:W2:Y:S02]  /*0bb0*/  FENCE.VIEW.ASYNC.S ;  /* 0x00000000000073c6 */ /* 0x000ea40000000000 */
[----:B--2---:R4:W2:Y:S08]  /*0bc0*/  SYNCS.EXCH.64 URZ, [UR8+0x150], UR12 ;  /* 0x0001500c08ff75b2 */ /* 0x0048b00008000100 */
[----:B------:R4:W3:Y:S01]  /*0bd0*/  SYNCS.EXCH.64 URZ, [UR8+0x160], UR14 ;  /* 0x0001600e08ff75b2 */ /* 0x0008e20008000100 */
[----:B------:R4:W1:Y:S01]  /*0be0*/  SYNCS.EXCH.64 URZ, [UR8+0x158], UR12 ;  /* 0x0001580c08ff75b2 */ /* 0x0008620008000100 */
[----:B------:R4:W1:Y:S02]  /*0bf0*/  SYNCS.EXCH.64 URZ, [UR8+0x168], UR14 ;  /* 0x0001680e08ff75b2 */ /* 0x0008640008000100 */
[----:B----4-:R-:W-:Y:S01]  /*0c00*/  NOP ;  /* 0x0000000000007918 */ /* 0x010fe20000000000 */
.L_x_13:
[----:B------:R-:W4:Y:S01]  /*0c10*/  SHFL.IDX PT, R0, R97, RZ, 0x1f ;  /* 0x00001fff61007589 */ /* 0x000f2200000e0000 */
[----:B------:R-:W-:Y:S01]  /*0c20*/  NOP ;  /* 0x0000000000007918 */ /* 0x000fe20000000000 */
[----:B----4-:R-:W-:-:S13]  /*0c30*/  ISETP.NE.AND P0, PT, R0, 0x5, PT ;  /* 0x000000050000780c */ /* 0x010fda0003f05270 */
[----:B------:R-:W-:Y:S05]  /*0c40*/  @P0 BRA `(.L_x_14) ;  /* 0x0000000000540947 */ /* 0x000fea0003800000 */
[----:B---3--:R-:W-:Y:S01]  /*0c50*/  UMOV UR9, 0x400 ;  /* 0x0000040000097882 */ /* 0x008fe20000000000 */
[----:B--2---:R-:W-:Y:S01]  /*0c60*/  UMOV UR8, 0x1 ;  /* 0x0000000100087882 */ /* 0x004fe20000000000 */
        /* <DEDUP_REMOVED lines=13> */
[----:B------:R4:W1:Y:S01]  /*0d40*/  SYNCS.EXCH.64 URZ, [UR9+0x198], UR14 ;  /* 0x0001980e09ff75b2 */ /* 0x0008620008000100 */
[----:B------:R4:W1:Y:S01]  /*0d50*/  SYNCS.EXCH.64 URZ, [UR9+0x180], UR12 ;  /* 0x0001800c09ff75b2 */ /* 0x0008620008000100 */
[----:B------:R4:W1:Y:S01]  /*0d60*/  SYNCS.EXCH.64 URZ, [UR9+0x1a0], UR14 ;  /* 0x0001a00e09ff75b2 */ /* 0x0008620008000100 */
[----:B------:R4:W1:Y:S01]  /*0d70*/  SYNCS.EXCH.64 URZ, [UR9+0x188], UR12 ;  /* 0x0001880c09ff75b2 */ /* 0x0008620008000100 */
[----:B------:R4:W1:Y:S02]  /*0d80*/  SYNCS.EXCH.64 URZ, [UR9+0x1a8], UR14 ;  /* 0x0001a80e09ff75b2 */ /* 0x0008640008000100 */
[----:B----4-:R-:W-:Y:S01]  /*0d90*/  NOP ;  /* 0x0000000000007918 */ /* 0x010fe20000000000 */
.L_x_14:
[----:B------:R-:W4:Y:S01]  /*0da0*/  SHFL.IDX PT, R0, R97, RZ, 0x1f ;  /* 0x00001fff61007589 */ /* 0x000f2200000e0000 */
[----:B------:R-:W-:Y:S01]  /*0db0*/  ISETP.NE.OR P1, PT, RZ, UR10, !P1 ;  /* 0x0000000aff007c0c */ /* 0x000fe2000cf25670 */
[----:B------:R-:W-:Y:S01]  /*0dc0*/  NOP ;  /* 0x0000000000007918 */ /* 0x000fe20000000000 */
[----:B----4-:R-:W-:-:S13]  /*0dd0*/  ISETP.NE.AND P0, PT, R0, 0x3, PT ;  /* 0x000000030000780c */ /* 0x010fda0003f05270 */
[----:B------:R-:W-:Y:S05]  /*0de0*/  @P0 BRA `(.L_x_15) ;  /* 0x0000000000340947 */ /* 0x000fea0003800000 */
[----:B--2---:R-:W-:Y:S01]  /*0df0*/  UMOV UR8, 0x400 ;  /* 0x0000040000087882 */ /* 0x004fe20000000000 */
[----:B------:R-:W-:Y:S01]  /*0e00*/  UMOV UR7, 0x20 ;  /* 0x0000002000077882 */ /* 0x000fe20000000000 */
[----:B------:R-:W-:Y:S02]  /*0e10*/  ULEA UR8, UR37, UR8, 0x18 ;  /* 0x0000000825087291 */ /* 0x000fe4000f8ec0ff */
[----:B---3--:R-:W-:-:S04]  /*0e20*/  UIADD3 UR12, UPT, UPT, -UR7, 0x100000, URZ ;  /* 0x00100000070c7890 */ /* 0x008fc8000fffe1ff */
[----:B------:R-:W-:Y:S02]  /*0e30*/  USHF.L.U32 UR13, UR12, 0xb, URZ ;  /* 0x0000000b0c0d7899 */ /* 0x000fe400080006ff */
[----:B------:R-:W-:Y:S01]  /*0e40*/  USHF.L.U32 UR12, UR12, 0x1, URZ ;  /* 0x000000010c0c7899 */ /* 0x000fe200080006ff */
[----:B------:R-:W-:Y:S01]  /*0e50*/  ELECT P0, URZ, PT ;  /* 0x0000000000ff782f */ /* 0x000fe20003800000 */
[----:B------:R-:W2:Y:S10]  /*0e60*/  FENCE.VIEW.ASYNC.S ;  /* 0x00000000000073c6 */ /* 0x000eb40000000000 */
[----:B--2---:R4:W2:Y:S01]  /*0e70*/  SYNCS.EXCH.64 URZ, [UR8+0x1b0], UR12 ;  /* 0x0001b00c08ff75b2 */ /* 0x0048a20008000100 */
[----:B------:R4:W3:Y:S01]  /*0e80*/  SYNCS.EXCH.64 URZ, [UR8+0x1c0], UR12 ;  /* 0x0001c00c08ff75b2 */ /* 0x0008e20008000100 */
[----:B------:R4:W1:Y:S01]  /*0e90*/  SYNCS.EXCH.64 URZ, [UR8+0x1b8], UR12 ;  /* 0x0001b80c08ff75b2 */ /* 0x0008620008000100 */
[----:B------:R4:W1:Y:S02]  /*0ea0*/  SYNCS.EXCH.64 URZ, [UR8+0x1c8], UR12 ;  /* 0x0001c80c08ff75b2 */ /* 0x0008640008000100 */
[----:B----4-:R-:W-:Y:S01]  /*0eb0*/  NOP ;  /* 0x0000000000007918 */ /* 0x010fe20000000000 */
.L_x_15:
[----:B------:R-:W-:Y:S01]  /*0ec0*/  VOTEU.ALL UP1, P1 ;  /* 0x0000000000ff7886 */ /* 0x000fe20000820000 */
[----:B--2---:R-:W2:Y:S01]  /*0ed0*/  LDCU UR8, c[0x0][0x36c] ;  /* 0x00006d80ff0877ac */ /* 0x004ea20008000800 */
[----:B------:R-:W-:Y:S01]  /*0ee0*/  NOP ;  /* 0x0000000000007918 */ /* 0x000fe20000000000 */
[----:B------:R-:W-:Y:S01]  /*0ef0*/  LOP3.LUT R10, R104, 0x1f, RZ, 0xc0, !PT ;  /* 0x0000001f680a7812 */ /* 0x000fe200078ec0ff */
[----:B---3--:R-:W-:Y:S01]  /*0f00*/  UMOV UR12, 0x20 ;  /* 0x00000020000c7882 */ /* 0x008fe20000000000 */
[----:B------:R-:W-:Y:S01]  /*0f10*/  @!UP1 UMOV UR7, 0x400 ;  /* 0x0000040000079882 */ /* 0x000fe20000000000 */
[----:B------:R-:W-:-:S04]  /*0f20*/  @!UP1 UIADD3 UR12, UPT, UPT, -UR12, 0x100000, URZ ;  /* 0x001000000c0c9890 */ /* 0x000fc8000fffe1ff */
[----:B------:R-:W-:Y:S02]  /*0f30*/  @!UP1 USHF.L.U32 UR13, UR12, 0xb, URZ ;  /* 0x0000000b0c0d9899 */ /* 0x000fe400080006ff */
[----:B------:R-:W-:Y:S02]  /*0f40*/  @!UP1 USHF.L.U32 UR12, UR12, 0x1, URZ ;  /* 0x000000010c0c9899 */ /* 0x000fe400080006ff */
[----:B------:R-:W-:Y:S01]  /*0f50*/  @!UP1 ULEA UR7, UR37, UR7, 0x18 ;  /* 0x0000000725079291 */ /* 0x000fe2000f8ec0ff */
[----:B------:R-:W-:Y:S01]  /*0f60*/  VOTEU.ALL UP1, P1 ;  /* 0x0000000000ff7886 */ /* 0x000fe20000820000 */
[----:B------:R-:W-:Y:S01]  /*0f70*/  UISETP.NE.AND UP4, UPT, UR10, URZ, UPT ;  /* 0x000000ff0a00728c */ /* 0x000fe2000bf85270 */
[----:B------:R-:W3:Y:S09]  /*0f80*/  FENCE.VIEW.ASYNC.S ;  /* 0x00000000000073c6 */ /* 0x000ef20000000000 */
[----:B---3--:R3:W4:Y:S01]  /*0f90*/  @!UP1 SYNCS.EXCH.64 URZ, [UR7+0x1d0], UR12 ;  /* 0x0001d00c07ff95b2 */ /* 0x0087220008000100 */
[----:B--2---:R-:W-:-:S09]  /*0fa0*/  UISETP.EQ.U32.AND UP1, UPT, UR8, 0x1, UPT ;  /* 0x000000010800788c */ /* 0x004fd2000bf22070 */
[----:B------:R-:W-:Y:S05]  /*0fb0*/  BRA.U !UP1, `(.L_x_16) ;  /* 0x0000000109087547 */ /* 0x000fea000b800000 */
[----:B-1--4-:R-:W-:Y:S01]  /*0fc0*/  UCGABAR_ARV ;  /* 0x00000000000079c7 */ /* 0x012fe20008000000 */
[----:B------:R-:W-:Y:S05]  /*0fd0*/  BRA `(.L_x_17) ;  /* 0x0000000000047947 */ /* 0x000fea0003800000 */
.L_x_16:
[----:B-1--4-:R-:W-:Y:S01]  /*0fe0*/  NOP ;  /* 0x0000000000007918 */ /* 0x012fe20000000000 */
.L_x_17:
[----:B------:R-:W1:Y:S01]  /*0ff0*/  S2R R20, SR_CTAID.Y ;  /* 0x0000000000147919 */ /* 0x000e620000002600 */
[----:B------:R-:W-:-:S05]  /*1000*/  CS2R.32 R90, SR_CgaSize ;  /* 0x00000000005a7805 */ /* 0x000fca0000008a00 */
[----:B------:R-:W-:-:S05]  /*1010*/  IMAD R90, R90, -0xa0, RZ ;  /* 0xffffff605a5a7824 */ /* 0x000fca00078e02ff */
[----:B---3--:R-:W-:-:S14]  /*1020*/  R2UR UR7, R90 ;  /* 0x000000005a0772ca */ /* 0x008fdc00000e0000 */
[----:B------:R-:W2:Y:S01]  /*1030*/  LDCU UR7, c[0x0][UR7+0x2b4] ;  /* 0x00005680070777ac */ /* 0x000ea20008000800 */
[----:B------:R-:W-:-:S05]  /*1040*/  CS2R.32 R0, SR_CgaSize ;  /* 0x0000000000007805 */ /* 0x000fca0000008a00 */
[----:B------:R-:W-:-:S06]  /*1050*/  IMAD R0, R0, -0xa0, RZ ;  /* 0xffffff6000007824 */ /* 0x000fcc00078e02ff */
[----:B------:R-:W3:Y:S01]  /*1060*/  LDC R0, c[0x0][R0+0x2a4] ;  /* 0x0000a90000007b82 */ /* 0x000ee20000000800 */
[----:B------:R-:W-:Y:S01]  /*1070*/  PRMT R8, RZ, 0x7610, R8 ;  /* 0x00007610ff087816 */ /* 0x000fe20000000008 */
[----:B------:R-:W4:Y:S01]  /*1080*/  S2R R11, SR_CTAID.X ;  /* 0x00000000000b7919 */ /* 0x000f220000002500 */
[----:B------:R-:W-:-:S05]  /*1090*/  CS2R.32 R90, SR_CgaSize ;  /* 0x00000000005a7805 */ /* 0x000fca0000008a00 */
[----:B------:R-:W-:-:S05]  /*10a0*/  IMAD R90, R90, -0xa0, RZ ;  /* 0xffffff605a5a7824 */ /* 0x000fca00078e02ff */
[----:B------:R-:W-:-:S14]  /*10b0*/  R2UR UR8, R90 ;  /* 0x000000005a0872ca */ /* 0x000fdc00000e0000 */
[----:B------:R-:W3:Y:S01]  /*10c0*/  LDCU UR8, c[0x0][UR8+0x2b0] ;  /* 0x00005600080877ac */ /* 0x000ee20008000800 */
[----:B------:R-:W-:Y:S01]  /*10d0*/  UISETP.NE.AND UP2, UPT, UR10, 0x2, UPT ;  /* 0x000000020a00788c */ /* 0x000fe2000bf45270 */
[----:B------:R-:W2:Y:S01]  /*10e0*/  LDC R9, c[0x0][0xb24] ;  /* 0x0002c900ff097b82 */ /* 0x000ea20000000800 */
[----:B------:R-:W-:-:S05]  /*10f0*/  CS2R.32 R2, SR_CgaSize ;  /* 0x0000000000027805 */ /* 0x000fca0000008a00 */
[----:B------:R-:W-:-:S06]  /*1100*/  IMAD R2, R2, -0xa0, RZ ;  /* 0xffffff6002027824 */ /* 0x000fcc00078e02ff */
[----:B------:R-:W3:Y:S08]  /*1110*/  LDC R2, c[0x0][R2+0x2a0] ;  /* 0x0000a80002027b82 */ /* 0x000ef00000000800 */
[----:B------:R-:W3:Y:S01]  /*1120*/  LDC R40, c[0x0][0xb24] ;  /* 0x0002c900ff287b82 */ /* 0x000ee20000000800 */
[----:B-1----:R-:W-:-:S07]  /*1130*/  I2FP.F32.U32 R3, R20 ;  /* 0x0000001400037245 */ /* 0x002fce0000201000 */
[----:B------:R-:W1:Y:S01]  /*1140*/  S2UR UR36, SR_CTAID.Z ;  /* 0x00000000002479c3 */ /* 0x000e620000002700 */
[----:B--2---:R-:W-:Y:S01]  /*1150*/  ISETP.GE.AND P0, PT, R9, 0x1, PT ;  /* 0x000000010900780c */ /* 0x004fe20003f06270 */
[----:B----4-:R-:W-:Y:S01]  /*1160*/  IMAD.MOV.U32 R21, RZ, RZ, R11 ;  /* 0x000000ffff157224 */ /* 0x010fe200078e000b */
[----:B------:R-:W-:Y:S01]  /*1170*/  I2FP.F32.U32 R4, R11 ;  /* 0x0000000b00047245 */ /* 0x000fe20000201000 */
[----:B------:R-:W-:Y:S01]  /*1180*/  FMUL R3, R3, UR7 ;  /* 0x0000000703037c20 */ /* 0x000fe20008400000 */
[----:B------:R-:W2:Y:S03]  /*1190*/  LDCU UR7, c[0x0][0xb30] ;  /* 0x00016600ff0777ac */ /* 0x000ea60008000800 */
[----:B---3--:R-:W-:Y:S01]  /*11a0*/  FMUL R4, R4, UR8 ;  /* 0x0000000804047c20 */ /* 0x008fe20008400000 */
[----:B------:R-:W3:Y:S08]  /*11b0*/  F2I.U32.TRUNC.NTZ R83, R3 ;  /* 0x0000000300537305 */ /* 0x000ef0000020f000 */
[----:B------:R-:W4:Y:S01]  /*11c0*/  F2I.U32.TRUNC.NTZ R90, R4 ;  /* 0x00000004005a7305 */ /* 0x000f22000020f000 */
[----:B--2---:R-:W-:Y:S01]  /*11d0*/  UISETP.NE.AND UP3, UPT, UR7, 0x1, UPT ;  /* 0x000000010700788c */ /* 0x004fe2000bf65270 */
[----:B---3--:R-:W-:-:S05]  /*11e0*/  IADD3 R83, PT, PT, -R83, RZ, RZ ;  /* 0x000000ff53537210 */ /* 0x008fca0007ffe1ff */
[----:B------:R-:W-:Y:S01]  /*11f0*/  IMAD R83, R0, R83, R20 ;  /* 0x0000005300537224 */ /* 0x000fe200078e0214 */
[----:B------:R-:W-:Y:S01]  /*1200*/  PRMT R0, RZ, 0x7610, R0 ;  /* 0x00007610ff007816 */ /* 0x000fe20000000000 */
[----:B----4-:R-:W-:-:S04]  /*1210*/  IMAD.MOV R90, RZ, RZ, -R90 ;  /* 0x000000ffff5a7224 */ /* 0x010fc800078e0a5a */
[----:B------:R-:W-:Y:S01]  /*1220*/  IMAD R90, R2, R90, R11 ;  /* 0x0000005a025a7224 */ /* 0x000fe200078e020b */
[----:B-1----:R-:W-:Y:S06]  /*1230*/  BRA.U UP4, `(.L_x_18) ;  /* 0x0000000104247547 */ /* 0x002fec000b800000 */
[----:B------:R-:W-:Y:S01]  /*1240*/  ISETP.NE.AND P1, PT, R83, RZ, PT ;  /* 0x000000ff5300720c */ /* 0x000fe20003f25270 */
[----:B------:R-:W-:Y:S01]  /*1250*/  IMAD.MOV.U32 R0, RZ, RZ, 0x3 ;  /* 0x00000003ff007424 */ /* 0x000fe200078e00ff */
[C---:B------:R-:W-:Y:S02]  /*1260*/  LOP3.LUT R3, R90.reuse, 0xfffffffe, RZ, 0xc0, !PT ;  /* 0xfffffffe5a037812 */ /* 0x040fe400078ec0ff */
[----:B------:R-:W-:Y:S02]  /*1270*/  ISETP.LT.U32.OR P1, PT, R90, 0x2, !P1 ;  /* 0x000000025a00780c */ /* 0x000fe40004f21470 */
[----:B------:R-:W-:Y:S02]  /*1280*/  SHF.L.U32 R0, R0, R3, RZ ;  /* 0x0000000300007219 */ /* 0x000fe400000006ff */
[----:B------:R-:W-:Y:S02]  /*1290*/  SEL R5, RZ, 0x1, !P1 ;  /* 0x00000001ff057807 */ /* 0x000fe40004800000 */
[----:B------:R-:W-:-:S05]  /*12a0*/  SEL R2, RZ, 0x2, !P1 ;  /* 0x00000002ff027807 */ /* 0x000fca0004800000 */
[----:B------:R-:W-:-:S05]  /*12b0*/  IMAD.IADD R2, R5, 0x1, R2 ;  /* 0x0000000105027824 */ /* 0x000fca00078e0202 */
[----:B------:R-:W-:Y:S02]  /*12c0*/  PRMT R8, R2, 0x7610, R8 ;  /* 0x0000761002087816 */ /* 0x000fe40000000008 */
.L_x_18:
[----:B------:R-:W-:Y:S05]  /*12d0*/  @!P0 BRA `(.L_x_19) ;  /* 0x0000000000b88947 */ /* 0x000fea0003800000 */
[----:B------:R-:W1:Y:S01]  /*12e0*/  LDC.64 R4, c[0x0][0xb18] ;  /* 0x0002c600ff047b82 */ /* 0x000e620000000a00 */
[----:B------:R-:W-:-:S07]  /*12f0*/  ISETP.NE.AND P0, PT, R9, 0x1, PT ;  /* 0x000000010900780c */ /* 0x000fce0003f05270 */
[----:B------:R-:W2:Y:S08]  /*1300*/  LDC R14, c[0x0][0xb0c] ;  /* 0x0002c300ff0e7b82 */ /* 0x000eb00000000800 */
[----:B------:R-:W3:Y:S08]  /*1310*/  LDC R13, c[0x0][0x370] ;  /* 0x0000dc00ff0d7b82 */ /* 0x000ef00000000800 */
[----:B------:R-:W4:Y:S01]  /*1320*/  LDC R16, c[0x0][0x374] ;  /* 0x0000dd00ff107b82 */ /* 0x000f220000000800 */
[----:B-1----:R-:W-:-:S07]  /*1330*/  ISETP.NE.AND P1, PT, R4, 0x1, PT ;  /* 0x000000010400780c */ /* 0x002fce0003f25270 */
[----:B------:R-:W3:Y:S01]  /*1340*/  LDC.64 R6, c[0x0][0xb10] ;  /* 0x0002c400ff067b82 */ /* 0x000ee20000000a00 */
[----:B--2---:R-:W-:-:S07]  /*1350*/  ISETP.NE.AND P2, PT, R14, 0x1, PT ;  /* 0x000000010e00780c */ /* 0x004fce0003f45270 */
[----:B------:R-:W1:Y:S08]  /*1360*/  LDC R12, c[0x0][0xb20] ;  /* 0x0002c800ff0c7b82 */ /* 0x000e700000000800 */
[----:B------:R-:W2:Y:S01]  /*1370*/  LDC.64 R2, c[0x0][0xb28] ;  /* 0x0002ca00ff027b82 */ /* 0x000ea20000000a00 */
[----:B----4-:R-:W-:-:S04]  /*1380*/  IMAD.HI.U32 R15, R16, R5, RZ ;  /* 0x00000005100f7227 */ /* 0x010fc800078e00ff */
[----:B------:R-:W-:-:S04]  /*1390*/  IMAD.HI.U32 R5, R20, R5, RZ ;  /* 0x0000000514057227 */ /* 0x000fc800078e00ff */
[----:B---3--:R-:W-:-:S04]  /*13a0*/  IMAD.HI.U32 R18, R13, R6, RZ ;  /* 0x000000060d127227 */ /* 0x008fc800078e00ff */
[C---:B------:R-:W-:Y:S01]  /*13b0*/  IMAD.HI.U32 R22, R11.reuse, R6, RZ ;  /* 0x000000060b167227 */ /* 0x040fe200078e00ff */
[-C--:B------:R-:W-:Y:S02]  /*13c0*/  @P2 SHF.R.U32.HI R13, RZ, R7.reuse, R18 ;  /* 0x00000007ff0d2219 */ /* 0x080fe40000011612 */
[-C--:B-1----:R-:W-:Y:S02]  /*13d0*/  @P1 SHF.R.U32.HI R16, RZ, R12.reuse, R15 ;  /* 0x0000000cff101219 */ /* 0x082fe4000001160f */
[----:B------:R-:W-:Y:S02]  /*13e0*/  SHF.R.U32.HI R5, RZ, R12, R5 ;  /* 0x0000000cff057219 */ /* 0x000fe40000011605 */
[----:B------:R-:W-:Y:S02]  /*13f0*/  SHF.R.U32.HI R22, RZ, R7, R22 ;  /* 0x00000007ff167219 */ /* 0x000fe40000011616 */
[----:B------:R-:W-:Y:S01]  /*1400*/  SEL R5, R20, R5, !P1 ;  /* 0x0000000514057207 */ /* 0x000fe20004800000 */
[----:B--2---:R-:W-:Y:S01]  /*1410*/  IMAD.HI.U32 R18, R16, R2, RZ ;  /* 0x0000000210127227 */ /* 0x004fe200078e00ff */
[----:B------:R-:W-:-:S02]  /*1420*/  SEL R21, R11, R22, !P2 ;  /* 0x000000160b157207 */ /* 0x000fc40005000000 */
[----:B------:R-:W-:Y:S01]  /*1430*/  IADD3 R7, PT, PT, -R5, RZ, RZ ;  /* 0x000000ff05077210 */ /* 0x000fe20007ffe1ff */
[----:B------:R-:W-:Y:S01]  /*1440*/  IMAD.HI.U32 R6, R13, R2, RZ ;  /* 0x000000020d067227 */ /* 0x000fe200078e00ff */
[----:B------:R-:W-:-:S03]  /*1450*/  @P0 SHF.R.U32.HI R16, RZ, R3, R18 ;  /* 0x00000003ff100219 */ /* 0x000fc60000011612 */
[----:B------:R-:W-:Y:S01]  /*1460*/  IMAD R7, R4, R7, R20 ;  /* 0x0000000704077224 */ /* 0x000fe200078e0214 */
[----:B------:R-:W-:Y:S01]  /*1470*/  @P0 SHF.R.U32.HI R13, RZ, R3, R6 ;  /* 0x00000003ff0d0219 */ /* 0x000fe20000011606 */
[----:B------:R-:W-:-:S04]  /*1480*/  IMAD R16, R16, R9, RZ ;  /* 0x0000000910107224 */ /* 0x000fc800078e02ff */
[----:B------:R-:W-:Y:S01]  /*1490*/  IMAD R6, R13, R9, RZ ;  /* 0x000000090d067224 */ /* 0x000fe200078e02ff */
[----:B------:R-:W-:-:S04]  /*14a0*/  ISETP.GE.AND P1, PT, R5, R16, PT ;  /* 0x000000100500720c */ /* 0x000fc80003f26270 */
[----:B------:R-:W-:Y:S01]  /*14b0*/  ISETP.GE.OR P1, PT, R21, R6, P1 ;  /* 0x000000061500720c */ /* 0x000fe20000f26670 */
[----:B------:R-:W-:-:S05]  /*14c0*/  IMAD.HI.U32 R6, R5, R2, RZ ;  /* 0x0000000205067227 */ /* 0x000fca00078e00ff */
[----:B------:R-:W-:-:S04]  /*14d0*/  SHF.R.U32.HI R6, RZ, R3, R6 ;  /* 0x00000003ff067219 */ /* 0x000fc80000011606 */
[----:B------:R-:W-:-:S03]  /*14e0*/  SEL R6, R5, R6, !P0 ;  /* 0x0000000605067207 */ /* 0x000fc60004000000 */
[----:B------:R-:W-:Y:S01]  /*14f0*/  @!P1 IMAD.HI.U32 R12, R21, R2, RZ ;  /* 0x00000002150c9227 */ /* 0x000fe200078e00ff */
[----:B------:R-:W-:-:S04]  /*1500*/  IADD3 R2, PT, PT, -R6, RZ, RZ ;  /* 0x000000ff06027210 */ /* 0x000fc80007ffe1ff */
[----:B------:R-:W-:Y:S01]  /*1510*/  @!P1 SHF.R.U32.HI R12, RZ, R3, R12 ;  /* 0x00000003ff0c9219 */ /* 0x000fe2000001160c */
[----:B------:R-:W-:-:S03]  /*1520*/  IMAD R2, R9, R2, R5 ;  /* 0x0000000209027224 */ /* 0x000fc600078e0205 */
[----:B------:R-:W-:-:S05]  /*1530*/  @!P1 SEL R3, R21, R12, !P0 ;  /* 0x0000000c15039207 */ /* 0x000fca0004000000 */
[--C-:B------:R-:W-:Y:S02]  /*1540*/  @!P1 IMAD.IADD R6, R6, 0x1, -R3.reuse ;  /* 0x0000000106069824 */ /* 0x100fe400078e0a03 */
[----:B------:R-:W-:Y:S01]  /*1550*/  @!P1 IMAD R3, R2, R13, R3 ;  /* 0x0000000d02039224 */ /* 0x000fe200078e0203 */
[----:B------:R-:W-:Y:S01]  /*1560*/  IADD3 R2, PT, PT, -R21, RZ, RZ ;  /* 0x000000ff15027210 */ /* 0x000fe20007ffe1ff */
[----:B------:R-:W-:Y:S02]  /*1570*/  @!P1 IMAD R5, R6, R9, R21 ;  /* 0x0000000906059224 */ /* 0x000fe400078e0215 */
[----:B------:R-:W-:Y:S02]  /*1580*/  @!P1 IMAD.MOV.U32 R21, RZ, RZ, R3 ;  /* 0x000000ffff159224 */ /* 0x000fe400078e0003 */
[----:B------:R-:W-:Y:S02]  /*1590*/  IMAD R2, R14, R2, R11 ;  /* 0x000000020e027224 */ /* 0x000fe400078e020b */
[----:B------:R-:W-:-:S02]  /*15a0*/  IMAD R20, R5, R4, R7 ;  /* 0x0000000405147224 */ /* 0x000fc400078e0207 */
[----:B------:R-:W-:Y:S02]  /*15b0*/  IMAD R21, R21, R14, R2 ;  /* 0x0000000e15157224 */ /* 0x000fe400078e0202 */
.L_x_19:
[----:B------:R-:W-:Y:S05]  /*15c0*/  BRA.U UP3, `(.L_x_20) ;  /* 0x0000000103407547 */ /* 0x000fea000b800000 */
[----:B------:R-:W1:Y:S08]  /*15d0*/  LDC.64 R4, c[0x0][0xb10] ;  /* 0x0002c400ff047b82 */ /* 0x000e700000000a00 */
[----:B------:R-:W2:Y:S08]  /*15e0*/  LDC.64 R2, c[0x0][0xb18] ;  /* 0x0002c600ff027b82 */ /* 0x000eb00000000a00 */
[----:B------:R-:W3:Y:S08]  /*15f0*/  LDC R6, c[0x0][0xb20] ;  /* 0x0002c800ff067b82 */ /* 0x000ef00000000800 */
[----:B------:R-:W4:Y:S01]  /*1600*/  LDC R12, c[0x0][0xb0c] ;  /* 0x0002c300ff0c7b82 */ /* 0x000f220000000800 */
[----:B-1----:R-:W-:-:S05]  /*1610*/  IMAD.HI.U32 R4, R21, R4, RZ ;  /* 0x0000000415047227 */ /* 0x002fca00078e00ff */
[----:B------:R-:W-:Y:S01]  /*1620*/  SHF.R.U32.HI R4, RZ, R5, R4 ;  /* 0x00000005ff047219 */ /* 0x000fe20000011604 */
[----:B--2---:R-:W-:Y:S01]  /*1630*/  IMAD.HI.U32 R3, R20, R3, RZ ;  /* 0x0000000314037227 */ /* 0x004fe200078e00ff */
[----:B------:R-:W-:-:S04]  /*1640*/  ISETP.NE.AND P0, PT, R2, 0x1, PT ;  /* 0x000000010200780c */ /* 0x000fc80003f05270 */
[----:B---3--:R-:W-:-:S04]  /*1650*/  SHF.R.U32.HI R3, RZ, R6, R3 ;  /* 0x00000006ff037219 */ /* 0x008fc80000011603 */
[----:B------:R-:W-:Y:S02]  /*1660*/  SEL R3, R20, R3, !P0 ;  /* 0x0000000314037207 */ /* 0x000fe40004000000 */
[----:B----4-:R-:W-:-:S04]  /*1670*/  ISETP.NE.AND P1, PT, R12, 0x1, PT ;  /* 0x000000010c00780c */ /* 0x010fc80003f25270 */
[----:B------:R-:W-:-:S05]  /*1680*/  SEL R6, R21, R4, !P1 ;  /* 0x0000000415067207 */ /* 0x000fca0004800000 */
[----:B------:R-:W-:Y:S02]  /*1690*/  IMAD.IADD R4, R3, 0x1, -R6 ;  /* 0x0000000103047824 */ /* 0x000fe400078e0a06 */
[----:B------:R-:W-:Y:S02]  /*16a0*/  IMAD.IADD R3, R6, 0x1, -R3 ;  /* 0x0000000106037824 */ /* 0x000fe400078e0a03 */
[----:B------:R-:W-:Y:S02]  /*16b0*/  IMAD R21, R4, R12, R21 ;  /* 0x0000000c04157224 */ /* 0x000fe400078e0215 */
[----:B------:R-:W-:Y:S02]  /*16c0*/  IMAD R20, R3, R2, R20 ;  /* 0x0000000203147224 */ /* 0x000fe400078e0214 */
.L_x_20:
[----:B------:R-:W-:Y:S05]  /*16d0*/  BRA.U !UP1, `(.L_x_21) ;  /* 0x00000001090c7547 */ /* 0x000fea000b800000 */
[----:B------:R-:W-:Y:S01]  /*16e0*/  UCGABAR_WAIT ;  /* 0x0000000000007dc7 */ /* 0x000fe20008000000 */
[----:B------:R-:W-:Y:S01]  /*16f0*/  CCTL.IVALL ;  /* 0x00000000ff00798f */ /* 0x000fe20002000000 */
[----:B------:R-:W-:Y:S05]  /*1700*/  BRA `(.L_x_22) ;  /* 0x0000000000047947 */ /* 0x000fea0003800000 */
.L_x_21:
[----:B------:R-:W-:Y:S06]  /*1710*/  BAR.SYNC.DEFER_BLOCKING 0x0 ;  /* 0x0000000000007b1d */ /* 0x000fec0000010000 */
.L_x_22:
[----:B------:R-:W-:Y:S05]  /*1720*/  BRA.U UP2, `(.L_x_23) ;  /* 0x0000001902647547 */ /* 0x000fea000b800000 */
[----:B------:R-:W1:Y:S01]  /*1730*/  LDCU UR4, c[0x0][0x38c] ;  /* 0x00007180ff0477ac */ /* 0x000e620008000800 */
[----:B------:R-:W2:Y:S01]  /*1740*/  LDC R9, c[0x0][0x370] ;  /* 0x0000dc00ff097b82 */ /* 0x000ea20000000800 */
[C---:B------:R-:W-:Y:S01]  /*1750*/  IMAD.SHL.U32 R17, R11.reuse, 0x80, RZ ;  /* 0x000000800b117824 */ /* 0x040fe200078e00ff */
[----:B------:R-:W-:Y:S01]  /*1760*/  PLOP3.LUT P1, PT, PT, PT, UP5, 0x80, 0x8 ;  /* 0x000000000008781c */ /* 0x000fe20003f2f058 */
[----:B------:R-:W-:Y:S01]  /*1770*/  UISETP.NE.AND UP1, UPT, UR10, URZ, UPT ;  /* 0x000000ff0a00728c */ /* 0x000fe2000bf25270 */
[----:B------:R-:W-:Y:S01]  /*1780*/  ISETP.NE.AND P4, PT, R10, RZ, P5 ;  /* 0x000000ff0a00720c */ /* 0x000fe20002f85270 */
[----:B------:R-:W-:Y:S01]  /*1790*/  IMAD.SHL.U32 R16, R11, 0x40, RZ ;  /* 0x000000400b107824 */ /* 0x000fe200078e00ff */
[----:B------:R-:W-:Y:S01]  /*17a0*/  PLOP3.LUT P1, PT, P1, PT, PT, 0x8, 0x80 ;  /* 0x000000000080781c */ /* 0x000fe20000f2e170 */
[----:B------:R-:W-:Y:S01]  /*17b0*/  IMAD.MOV.U32 R15, RZ, RZ, 0x1 ;  /* 0x00000001ff0f7424 */ /* 0x000fe200078e00ff */
[----:B------:R-:W3:Y:S01]  /*17c0*/  LDC R0, c[0x0][0x374] ;  /* 0x0000dd00ff007b82 */ /* 0x000ee20000000800 */
[----:B------:R-:W-:Y:S01]  /*17d0*/  IMAD.MOV.U32 R14, RZ, RZ, RZ ;  /* 0x000000ffff0e7224 */ /* 0x000fe200078e00ff */
[----:B------:R-:W-:Y:S01]  /*17e0*/  CS2R R12, SRZ ;  /* 0x00000000000c7805 */ /* 0x000fe2000001ff00 */
[----:B------:R-:W-:Y:S01]  /*17f0*/  IMAD.MOV.U32 R10, RZ, RZ, 0x1 ;  /* 0x00000001ff0a7424 */ /* 0x000fe200078e00ff */
[----:B------:R-:W-:Y:S01]  /*1800*/  LOP3.LUT R17, R17, 0x80, RZ, 0xc0, !PT ;  /* 0x0000008011117812 */ /* 0x000fe200078ec0ff */
[----:B------:R-:W4:Y:S01]  /*1810*/  LDCU.64 UR14, c[0x0][0x348] ;  /* 0x00006900ff0e77ac */ /* 0x000f220008000a00 */
[----:B-1----:R-:W-:-:S02]  /*1820*/  UIADD3 UR5, UPT, UPT, UR4, 0x3f, URZ ;  /* 0x0000003f04057890 */ /* 0x002fc4000fffe0ff */
[----:B------:R-:W-:Y:S02]  /*1830*/  USEL UR22, UR6, 0x2, UP1 ;  /* 0x0000000206167887 */ /* 0x000fe40008800000 */
[----:B------:R-:W-:Y:S01]  /*1840*/  USHF.R.S32.HI UR7, URZ, 0x1f, UR5 ;  /* 0x0000001fff077899 */ /* 0x000fe20008011405 */
[----:B------:R-:W-:-:S03]  /*1850*/  UMOV UR23, URZ ;  /* 0x000000ff00177c82 */ /* 0x000fc60008000000 */
[----:B------:R-:W-:Y:S02]  /*1860*/  ULEA.HI UR7, UR7, UR5, URZ, 0x6 ;  /* 0x0000000507077291 */ /* 0x000fe4000f8f30ff */
[----:B------:R-:W-:Y:S02]  /*1870*/  UIADD3 UR5, UPT, UPT, UR4, -0x1, URZ ;  /* 0xffffffff04057890 */ /* 0x000fe4000fffe0ff */
[----:B------:R-:W-:Y:S02]  /*1880*/  USHF.R.S32.HI UR7, URZ, 0x6, UR7 ;  /* 0x00000006ff077899 */ /* 0x000fe40008011407 */
[----:B------:R-:W-:Y:S02]  /*1890*/  UISETP.GE.U32.AND UP2, UPT, UR5, -0x7f, UPT ;  /* 0xffffff810500788c */ /* 0x000fe4000bf46070 */
[----:B------:R-:W-:Y:S02]  /*18a0*/  UISETP.LT.U32.AND UP0, UPT, UR7, 0x10, UPT ;  /* 0x000000100700788c */ /* 0x000fe4000bf01070 */
[----:B------:R-:W-:-:S02]  /*18b0*/  UIADD3 UR4, UPT, UPT, UR4, 0x7e, URZ ;  /* 0x0000007e04047890 */ /* 0x000fc4000fffe0ff */
[----:B------:R-:W-:-:S04]  /*18c0*/  USEL UR5, UR7, 0x10, UP0 ;  /* 0x0000001007057887 */ /* 0x000fc80008000000 */
[----:B------:R-:W-:Y:S02]  /*18d0*/  UIADD3 UR21, UPT, UPT, UR5, -0x1, URZ ;  /* 0xffffffff05157890 */ /* 0x000fe4000fffe0ff */
[----:B------:R-:W-:Y:S02]  /*18e0*/  @UP2 UIADD3 UR21, UPT, UPT, UR5, URZ, URZ ;  /* 0x000000ff05152290 */ /* 0x000fe4000fffe0ff */
[----:B------:R-:W-:Y:S02]  /*18f0*/  UIADD3 UR24, UPT, UPT, UR7, -UR5, URZ ;  /* 0x8000000507187290 */ /* 0x000fe4000fffe0ff */
[----:B------:R-:W-:Y:S02]  /*1900*/  UIADD3 UR13, UPT, UPT, UR21, 0x1, URZ ;  /* 0x00000001150d7890 */ /* 0x000fe4000fffe0ff */
[----:B--2-4-:R-:W-:-:S12]  /*1910*/  UIADD3 UR21, UPT, UPT, -UR21, URZ, URZ ;  /* 0x000000ff15157290 */ /* 0x014fd8000fffe1ff */
.L_x_43:
[----:B------:R-:W-:Y:S01]  /*1920*/  UISETP.NE.AND UP0, UPT, UR37, URZ, UPT ;  /* 0x000000ff2500728c */ /* 0x000fe2000bf05270 */
[----:B------:R-:W1:Y:S08]  /*1930*/  S2UR UR37, SR_CgaCtaId ;  /* 0x00000000002579c3 */ /* 0x000e700000008800 */
[----:B------:R-:W-:Y:S05]  /*1940*/  BRA.U UP0, `(.L_x_24) ;  /* 0x0000000100347547 */ /* 0x000fea000b800000 */
[----:B------:R-:W2:Y:S01]  /*1950*/  S2R R2, SR_CgaCtaId ;  /* 0x0000000000027919 */ /* 0x000ea20000008800 */
[----:B------:R-:W-:-:S04]  /*1960*/  MOV R3, 0x400 ;  /* 0x0000040000037802 */ /* 0x000fc80000000f00 */
[----:B--2---:R-:W-:Y:S02]  /*1970*/  LEA R3, R2, R3, 0x18 ;  /* 0x0000000302037211 */ /* 0x004fe400078ec0ff */
[----:B------:R-:W-:-:S03]  /*1980*/  SHF.L.U32 R2, R10, 0x1f, RZ ;  /* 0x0000001f0a027819 */ /* 0x000fc600000006ff */
[----:B------:R-:W-:-:S04]  /*1990*/  IMAD R3, R12, 0x8, R3 ;  /* 0x000000080c037824 */ /* 0x000fc800078e0203 */
[----:B------:R-:W2:Y:S02]  /*19a0*/  SYNCS.PHASECHK.TRANS64.TRYWAIT P0, [R3+URZ+0x1c0], R2 ;  /* 0x0001c002030075a7 */ /* 0x000ea400080011ff */
[----:B--2---:R-:W-:Y:S05]  /*19b0*/  @!P0 BRA `(.L_x_25) ;  /* 0x0000008800008947 */ /* 0x004fea0003800000 */
.L_x_156:
[----:B------:R-:W-:Y:S01]  /*19c0*/  VIADD R12, R12, 0x1 ;  /* 0x000000010c0c7836 */ /* 0x000fe20000000000 */
[----:B------:R2:W-:Y:S04]  /*19d0*/  SYNCS.ARRIVE.TRANS64.A1T0 RZ, [R3+URZ+0x1b0], RZ ;  /* 0x0001b0ff03ff79a7 */ /* 0x0005e800081000ff */
[----:B------:R-:W-:-:S04]  /*19e0*/  ISETP.NE.AND P0, PT, R12, 0x2, PT ;  /* 0x000000020c00780c */ /* 0x000fc80003f05270 */
[----:B------:R-:W-:Y:S02]  /*19f0*/  SEL R12, R12, RZ, P0 ;  /* 0x000000ff0c0c7207 */ /* 0x000fe40000000000 */
[----:B--2---:R-:W-:-:S04]  /*1a00*/  SEL R3, RZ, 0x1, P0 ;  /* 0x00000001ff037807 */ /* 0x004fc80000000000 */
[----:B------:R-:W-:-:S07]  /*1a10*/  LOP3.LUT R10, R10, R3, RZ, 0x3c, !PT ;  /* 0x000000030a0a7212 */ /* 0x000fce00078e3cff */
.L_x_24:
[----:B------:R-:W-:Y:S01]  /*1a20*/  UMOV UR6, 0x400 ;  /* 0x0000040000067882 */ /* 0x000fe20000000000 */
[----:B------:R-:W-:Y:S01]  /*1a30*/  LEA.HI R3, R21, R21, RZ, 0x1 ;  /* 0x0000001515037211 */ /* 0x000fe200078f08ff */
[----:B-1----:R-:W-:Y:S01]  /*1a40*/  ULEA UR6, UR37, UR6, 0x18 ;  /* 0x0000000625067291 */ /* 0x002fe2000f8ec0ff */
[----:B------:R-:W-:Y:S01]  /*1a50*/  SHF.L.U32 R2, R15, 0x1f, RZ ;  /* 0x0000001f0f027819 */ /* 0x000fe200000006ff */
[----:B------:R-:W-:Y:S01]  /*1a60*/  UISETP.GE.U32.AND UP0, UPT, UR4, 0x7f, UPT ;  /* 0x0000007f0400788c */ /* 0x000fe2000bf06070 */
[----:B------:R-:W-:Y:S01]  /*1a70*/  R2UR UR35, R16 ;  /* 0x00000000102372ca */ /* 0x000fe200000e0000 */
[----:B------:R-:W-:Y:S01]  /*1a80*/  ULEA UR8, UR23, UR6, 0x3 ;  /* 0x0000000617087291 */ /* 0x000fe2000f8e18ff */
[----:B------:R-:W-:Y:S01]  /*1a90*/  IMAD.SHL.U32 R3, R3, 0x40, RZ ;  /* 0x0000004003037824 */ /* 0x000fe200078e00ff */
[----:B------:R-:W-:Y:S01]  /*1aa0*/  R2UR UR11, R17 ;  /* 0x00000000110b72ca */ /* 0x000fe200000e0000 */
[----:B------:R-:W-:-:S03]  /*1ab0*/  UMOV UR25, URZ ;  /* 0x000000ff00197c82 */ /* 0x000fc60008000000 */
[----:B------:R-:W-:-:S03]  /*1ac0*/  LOP3.LUT R3, R3, 0xffffff80, RZ, 0xc0, !PT ;  /* 0xffffff8003037812 */ /* 0x000fc600078ec0ff */
[----:B------:R1:W2:Y:S01]  /*1ad0*/  SYNCS.PHASECHK.TRANS64.TRYWAIT P0, [UR8+0x80], R2 ;  /* 0x00008002ff0075a7 */ /* 0x0002a20008001108 */
[----:B------:R-:W-:Y:S02]  /*1ae0*/  R2UR UR9, R3 ;  /* 0x00000000030972ca */ /* 0x000fe400000e0000 */
[----:B------:R-:W-:-:S11]  /*1af0*/  R2UR UR8, R20 ;  /* 0x00000000140872ca */ /* 0x000fd600000e0000 */
[----:B------:R-:W-:Y:S02]  /*1b00*/  ULOP3.LUT UR35, UR9, 0x40, UR35, 0xf8, !UPT ;  /* 0x0000004009237892 */ /* 0x000fe4000f8ef823 */
[----:B------:R-:W-:Y:S01]  /*1b10*/  ULEA UR11, UR8, UR11, 0x8 ;  /* 0x0000000b080b7291 */ /* 0x000fe2000f8e40ff */
[----:B------:R-:W-:Y:S11]  /*1b20*/  BRA.U !UP0, `(.L_x_26) ;  /* 0x0000000108c07547 */ /* 0x000ff6000b800000 */
[----:B------:R-:W-:Y:S01]  /*1b30*/  UMOV UR16, UR21 ;  /* 0x0000001500107c82 */ /* 0x000fe20008000000 */
[----:B------:R-:W-:Y:S01]  /*1b40*/  UMOV UR17, UR23 ;  /* 0x0000001700117c82 */ /* 0x000fe20008000000 */
[----:B------:R-:W-:-:S05]  /*1b50*/  UMOV UR34, URZ ;  /* 0x000000ff00227c82 */ /* 0x000fca0008000000 */
.L_x_32:
[----:B------:R-:W-:Y:S01]  /*1b60*/  ULEA UR33, UR17, UR6, 0x3 ;  /* 0x0000000611217291 */ /* 0x000fe2000f8e18ff */
[----:B------:R-:W-:Y:S01]  /*1b70*/  @P5 MOV R3, 0x6000 ;  /* 0x0000600000035802 */ /* 0x000fe20000000f00 */
[----:B-12-4-:R-:W-:Y:S10]  /*1b80*/  @P0 BRA `(.L_x_27) ;  /* 0x00000000000c0947 */ /* 0x016ff40003800000 */
[----:B------:R-:W-:-:S04]  /*1b90*/  SHF.L.U32 R5, R15, 0x1f, RZ ;  /* 0x0000001f0f057819 */ /* 0x000fc800000006ff */
[----:B------:R-:W2:Y:S02]  /*1ba0*/  SYNCS.PHASECHK.TRANS64.TRYWAIT P0, [UR33+0x80], R5 ;  /* 0x00008005ff0075a7 */ /* 0x000ea40008001121 */
[----:B--2---:R-:W-:Y:S05]  /*1bb0*/  @!P0 BRA `(.L_x_28) ;  /* 0x0000008400948947 */ /* 0x004fea0003800000 */
.L_x_27:
[----:B------:R2:W-:Y:S01]  /*1bc0*/  @P5 SYNCS.ARRIVE.TRANS64 RZ, [UR33], R3 ;  /* 0x00000003ffff59a7 */ /* 0x0005e20008000021 */
[----:B------:R-:W-:Y:S02]  /*1bd0*/  ULOP3.LUT UR8, UR22, 0x2, URZ, 0xfc, !UPT ;  /* 0x0000000216087892 */ /* 0x000fe4000f8efcff */
[----:B------:R-:W-:Y:S02]  /*1be0*/  UIADD3 UR16, UPT, UPT, UR16, 0x1, URZ ;  /* 0x0000000110107890 */ /* 0x000fe4000fffe0ff */
[----:B------:R-:W-:Y:S02]  /*1bf0*/  UISETP.NE.AND UP0, UPT, UR8, 0x2, UPT ;  /* 0x000000020800788c */ /* 0x000fe4000bf05270 */
[----:B------:R-:W-:-:S07]  /*1c00*/  UISETP.NE.AND UP2, UPT, UR16, 0x1, UPT ;  /* 0x000000011000788c */ /* 0x000fce000bf45270 */
[----:B------:R-:W-:Y:S05]  /*1c10*/  BRA.U UP0, `(.L_x_29) ;  /* 0x0000000100047547 */ /* 0x000fea000b800000 */
[----:B------:R-:W-:Y:S05]  /*1c20*/  BPT.TRAP 0x1 ;  /* 0x000000040000795c */ /* 0x000fea0000300000 */
.L_x_29:
[----:B------:R-:W-:Y:S04]  /*1c30*/  BSSY.RECONVERGENT B0, `(.L_x_30) ;  /* 0x0000003000007945 */ /* 0x000fe80003800200 */
[----:B------:R-:W-:Y:S05]  /*1c40*/  @!P4 BRA `(.L_x_31) ;  /* 0x000000000004c947 */ /* 0x000fea0003800000 */
[----:B------:R-:W-:Y:S05]  /*1c50*/  BPT.TRAP 0x1 ;  /* 0x000000040000795c */ /* 0x000fea0000300000 */
.L_x_31:
[----:B------:R-:W-:Y:S05]  /*1c60*/  BSYNC.RECONVERGENT B0 ;  /* 0x0000000000007941 */ /* 0x000fea0003800200 */
.L_x_30:
[----:B------:R-:W-:Y:S02]  /*1c70*/  UIADD3 UR23, UPT, UPT, UR17, 0x1, URZ ;  /* 0x0000000111177890 */ /* 0x000fe4000fffe0ff */
[----:B------:R-:W-:Y:S02]  /*1c80*/  ULEA UR32, UR17, UR6, 0xc ;  /* 0x0000000611207291 */ /* 0x000fe4000f8e60ff */
[----:B------:R-:W-:Y:S02]  /*1c90*/  UISETP.NE.AND UP0, UPT, UR23, 0x10, UPT ;  /* 0x000000101700788c */ /* 0x000fe4000bf05270 */
[----:B------:R-:W-:Y:S02]  /*1ca0*/  UIADD3 UR28, UP1, UPT, UR14, 0x80, URZ ;  /* 0x000000800e1c7890 */ /* 0x000fe4000ff3e0ff */
[----:B------:R-:W-:Y:S02]  /*1cb0*/  USEL UR9, URZ, 0x1, UP0 ;  /* 0x00000001ff097887 */ /* 0x000fe40008000000 */
[----:B------:R-:W-:-:S02]  /*1cc0*/  USEL UR23, UR23, URZ, UP0 ;  /* 0x000000ff17177287 */ /* 0x000fc40008000000 */
[----:B------:R-:W-:Y:S02]  /*1cd0*/  UIADD3 UR26, UP0, UPT, UR14, 0x180, URZ ;  /* 0x000001800e1a7890 */ /* 0x000fe4000ff1e0ff */
[----:B------:R-:W-:Y:S01]  /*1ce0*/  ULEA UR8, UR23, UR6, 0x3 ;  /* 0x0000000617087291 */ /* 0x000fe2000f8e18ff */
[----:B------:R-:W-:Y:S01]  /*1cf0*/  LOP3.LUT R15, R15, UR9, RZ, 0x3c, !PT ;  /* 0x000000090f0f7c12 */ /* 0x000fe2000f8e3cff */
[----:B------:R-:W-:Y:S02]  /*1d00*/  ULOP3.LUT UR33, UR33, 0xfefffff8, URZ, 0xc0, !UPT ;  /* 0xfefffff821217892 */ /* 0x000fe4000f8ec0ff */
[----:B------:R-:W-:Y:S01]  /*1d10*/  UIADD3.X UR29, UPT, UPT, URZ, UR15, URZ, UP1, !UPT ;  /* 0x0000000fff1d7290 */ /* 0x000fe20008ffe4ff */
[----:B-1----:R-:W-:Y:S01]  /*1d20*/  SHF.L.U32 R2, R15, 0x1f, RZ ;  /* 0x0000001f0f027819 */ /* 0x002fe200000006ff */
[----:B------:R-:W-:Y:S02]  /*1d30*/  UIADD3 UR32, UPT, UPT, UR32, 0x6400, URZ ;  /* 0x0000640020207890 */ /* 0x000fe4000fffe0ff */
[----:B------:R-:W-:Y:S01]  /*1d40*/  UIADD3.X UR27, UPT, UPT, URZ, UR15, URZ, UP0, !UPT ;  /* 0x0000000fff1b7290 */ /* 0x000fe200087fe4ff */
[----:B------:R4:W1:Y:S01]  /*1d50*/  SYNCS.PHASECHK.TRANS64.TRYWAIT P0, [UR8+0x80], R2 ;  /* 0x00008002ff0075a7 */ /* 0x0008620008001108 */
[----:B------:R-:W-:Y:S01]  /*1d60*/  ULEA UR8, UR17, UR6, 0xd ;  /* 0x0000000611087291 */ /* 0x000fe2000f8e68ff */
[----:B------:R-:W-:Y:S01]  /*1d70*/  UMOV UR18, 0x0 ;  /* 0x0000000000127882 */ /* 0x000fe20000000000 */
[----:B------:R-:W-:-:S02]  /*1d80*/  UMOV UR19, 0x10000000 ;  /* 0x1000000000137882 */ /* 0x000fc40000000000 */
[----:B------:R-:W-:Y:S01]  /*1d90*/  UIADD3 UR8, UPT, UPT, UR8, 0x16400, URZ ;  /* 0x0001640008087890 */ /* 0x000fe2000fffe0ff */
[----:B------:R2:W-:Y:S01]  /*1da0*/  UTMALDG.3D.2CTA [UR32], [UR28], desc[UR18] ;  /* 0x000012201c0075b4 */ /* 0x0005e20008211000 */
[----:B------:R-:W-:Y:S01]  /*1db0*/  UMOV UR10, UR34 ;  /* 0x00000022000a7c82 */ /* 0x000fe20008000000 */
[----:B------:R-:W-:Y:S01]  /*1dc0*/  UMOV UR12, UR36 ;  /* 0x00000024000c7c82 */ /* 0x000fe20008000000 */
[----:B------:R-:W-:Y:S01]  /*1dd0*/  UMOV UR9, UR33 ;  /* 0x0000002100097c82 */ /* 0x000fe20008000000 */
[----:B------:R-:W-:Y:S01]  /*1de0*/  UMOV UR25, UR13 ;  /* 0x0000000d00197c82 */ /* 0x000fe20008000000 */
[----:B------:R-:W-:-:S03]  /*1df0*/  UMOV UR17, UR23 ;  /* 0x0000001700117c82 */ /* 0x000fc60008000000 */
[----:B------:R4:W-:Y:S01]  /*1e00*/  UTMALDG.3D.2CTA [UR8], [UR26], desc[UR18] ;  /* 0x000012081a0075b4 */ /* 0x0009e20008211000 */
[----:B--2---:R-:W-:Y:S01]  /*1e10*/  UIADD3 UR34, UPT, UPT, UR34, 0x40, URZ ;  /* 0x0000004022227890 */ /* 0x004fe2000fffe0ff */
[----:B------:R-:W-:Y:S11]  /*1e20*/  BRA.U UP2, `(.L_x_32) ;  /* 0xfffffffd024c7547 */ /* 0x000ff6000b83ffff */
.L_x_26:
[----:B----4-:R-:W-:Y:S01]  /*1e30*/  ULEA UR8, UR23, UR6, 0x3 ;  /* 0x0000000617087291 */ /* 0x010fe2000f8e18ff */
[----:B-1----:R-:W-:Y:S01]  /*1e40*/  SHF.L.U32 R2, R15, 0x1f, RZ ;  /* 0x0000001f0f027819 */ /* 0x002fe200000006ff */
[----:B------:R-:W-:Y:S01]  /*1e50*/  @!P1 SYNCS.ARRIVE.TRANS64.A1T0 RZ, [UR6+0x148], RZ ;  /* 0x000148ffffff99a7 */ /* 0x000fe20008100006 */
[----:B------:R-:W-:-:S06]  /*1e60*/  UISETP.GT.AND UP0, UPT, UR7, UR5, UPT ;  /* 0x000000050700728c */ /* 0x000fcc000bf04270 */
[----:B--2---:R1:W2:Y:S03]  /*1e70*/  SYNCS.PHASECHK.TRANS64.TRYWAIT P0, [UR8+0x80], R2 ;  /* 0x00008002ff0075a7 */ /* 0x0042a60008001108 */
[----:B------:R-:W-:Y:S05]  /*1e80*/  BRA.U !UP0, `(.L_x_33) ;  /* 0x0000000108c07547 */ /* 0x000fea000b800000 */
[----:B------:R-:W-:Y:S01]  /*1e90*/  UIADD3 UR26, UPT, UPT, UR24, UR25, URZ ;  /* 0x00000019181a7290 */ /* 0x000fe2000fffe0ff */
[----:B------:R-:W-:-:S11]  /*1ea0*/  UMOV UR27, UR23 ;  /* 0x00000017001b7c82 */ /* 0x000fd60008000000 */
.L_x_39:
[----:B------:R-:W-:Y:S01]  /*1eb0*/  ULEA UR17, UR27, UR6, 0x3 ;  /* 0x000000061b117291 */ /* 0x000fe2000f8e18ff */
[----:B--2---:R-:W-:Y:S01]  /*1ec0*/  @P5 MOV R3, 0x6000 ;  /* 0x0000600000035802 */ /* 0x004fe20000000f00 */
[----:B-12---:R-:W-:Y:S10]  /*1ed0*/  @P0 BRA `(.L_x_34) ;  /* 0x00000000000c0947 */ /* 0x006ff40003800000 */
[----:B------:R-:W-:-:S04]  /*1ee0*/  SHF.L.U32 R5, R15, 0x1f, RZ ;  /* 0x0000001f0f057819 */ /* 0x000fc800000006ff */
[----:B------:R-:W2:Y:S02]  /*1ef0*/  SYNCS.PHASECHK.TRANS64.TRYWAIT P0, [UR17+0x80], R5 ;  /* 0x00008005ff0075a7 */ /* 0x000ea40008001111 */
[----:B--2---:R-:W-:Y:S05]  /*1f00*/  @!P0 BRA `(.L_x_35) ;  /* 0x0000008000d88947 */ /* 0x004fea0003800000 */
.L_x_34:
[----:B------:R2:W-:Y:S01]  /*1f10*/  @P5 SYNCS.ARRIVE.TRANS64 RZ, [UR17], R3 ;  /* 0x00000003ffff59a7 */ /* 0x0005e20008000011 */
[----:B------:R-:W-:-:S04]  /*1f20*/  ULOP3.LUT UR8, UR22, 0x2, URZ, 0xfc, !UPT ;  /* 0x0000000216087892 */ /* 0x000fc8000f8efcff */
[----:B------:R-:W-:-:S09]  /*1f30*/  UISETP.NE.AND UP0, UPT, UR8, 0x2, UPT ;  /* 0x000000020800788c */ /* 0x000fd2000bf05270 */
[----:B------:R-:W-:Y:S05]  /*1f40*/  BRA.U UP0, `(.L_x_36) ;  /* 0x0000000100047547 */ /* 0x000fea000b800000 */
[----:B------:R-:W-:Y:S05]  /*1f50*/  BPT.TRAP 0x1 ;  /* 0x000000040000795c */ /* 0x000fea0000300000 */
.L_x_36:
[----:B------:R-:W-:Y:S04]  /*1f60*/  BSSY.RECONVERGENT B0, `(.L_x_37) ;  /* 0x0000003000007945 */ /* 0x000fe80003800200 */
[----:B------:R-:W-:Y:S05]  /*1f70*/  @!P4 BRA `(.L_x_38) ;  /* 0x000000000004c947 */ /* 0x000fea0003800000 */
[----:B------:R-:W-:Y:S05]  /*1f80*/  BPT.TRAP 0x1 ;  /* 0x000000040000795c */ /* 0x000fea0000300000 */
.L_x_38:
[----:B------:R-:W-:Y:S05]  /*1f90*/  BSYNC.RECONVERGENT B0 ;  /* 0x0000000000007941 */ /* 0x000fea0003800200 */
.L_x_37:
        /* <DEDUP_REMOVED lines=9> */
[----:B------:R-:W-:Y:S02]  /*2030*/  USHF.L.U32 UR18, UR25, 0x6, URZ ;  /* 0x0000000619127899 */ /* 0x000fe400080006ff */
[----:B------:R-:W-:Y:S01]  /*2040*/  ULOP3.LUT UR17, UR17, 0xfefffff8, URZ, 0xc0, !UPT ;  /* 0xfefffff811117892 */ /* 0x000fe2000f8ec0ff */
[----:B-1----:R-:W-:Y:S01]  /*2050*/  SHF.L.U32 R2, R15, 0x1f, RZ ;  /* 0x0000001f0f027819 */ /* 0x002fe200000006ff */
[----:B------:R-:W-:Y:S02]  /*2060*/  UIADD3 UR16, UPT, UPT, UR16, 0x6400, URZ ;  /* 0x0000640010107890 */ /* 0x000fe4000fffe0ff */
[----:B------:R-:W-:Y:S01]  /*2070*/  UIADD3.X UR33, UPT, UPT, URZ, UR15, URZ, UP1, !UPT ;  /* 0x0000000fff217290 */ /* 0x000fe20008ffe4ff */
[----:B------:R4:W1:Y:S01]  /*2080*/  SYNCS.PHASECHK.TRANS64.TRYWAIT P0, [UR8+0x80], R2 ;  /* 0x00008002ff0075a7 */ /* 0x0008620008001108 */
[----:B------:R-:W-:-:S02]  /*2090*/  ULEA UR8, UR27, UR6, 0xd ;  /* 0x000000061b087291 */ /* 0x000fc4000f8e68ff */
[----:B------:R-:W-:Y:S02]  /*20a0*/  UIADD3.X UR31, UPT, UPT, URZ, UR15, URZ, UP0, !UPT ;  /* 0x0000000fff1f7290 */ /* 0x000fe400087fe4ff */
[----:B------:R-:W-:Y:S01]  /*20b0*/  UIADD3 UR8, UPT, UPT, UR8, 0x16400, URZ ;  /* 0x0001640008087890 */ /* 0x000fe2000fffe0ff */
[----:B------:R-:W-:Y:S01]  /*20c0*/  UMOV UR28, 0x0 ;  /* 0x00000000001c7882 */ /* 0x000fe20000000000 */
[----:B------:R-:W-:Y:S01]  /*20d0*/  UMOV UR29, 0x10000000 ;  /* 0x10000000001d7882 */ /* 0x000fe20000000000 */
[----:B------:R-:W-:Y:S01]  /*20e0*/  UMOV UR19, UR35 ;  /* 0x0000002300137c82 */ /* 0x000fe20008000000 */
[----:B------:R-:W-:Y:S01]  /*20f0*/  UMOV UR20, UR36 ;  /* 0x0000002400147c82 */ /* 0x000fe20008000000 */
[----:B------:R-:W-:Y:S01]  /*2100*/  UMOV UR12, UR36 ;  /* 0x00000024000c7c82 */ /* 0x000fe20008000000 */
[----:B------:R-:W-:Y:S01]  /*2110*/  UMOV UR9, UR17 ;  /* 0x0000001100097c82 */ /* 0x000fe20008000000 */
[----:B------:R-:W-:Y:S01]  /*2120*/  UMOV UR10, UR18 ;  /* 0x00000012000a7c82 */ /* 0x000fe20008000000 */
[----:B------:R4:W-:Y:S01]  /*2130*/  UTMALDG.3D.2CTA [UR16], [UR32], desc[UR28] ;  /* 0x00001c10200075b4 */ /* 0x0009e20008211000 */
[----:B------:R-:W-:Y:S01]  /*2140*/  UIADD3 UR25, UPT, UPT, UR25, 0x1, URZ ;  /* 0x0000000119197890 */ /* 0x000fe2000fffe0ff */
[----:B------:R-:W-:-:S03]  /*2150*/  UMOV UR27, UR23 ;  /* 0x00000017001b7c82 */ /* 0x000fc60008000000 */
[----:B------:R-:W-:Y:S01]  /*2160*/  UISETP.NE.AND UP0, UPT, UR25, UR26, UPT ;  /* 0x0000001a1900728c */ /* 0x000fe2000bf05270 */
[----:B------:R4:W-:Y:S08]  /*2170*/  UTMALDG.3D.2CTA [UR8], [UR30], desc[UR28] ;  /* 0x00001c081e0075b4 */ /* 0x0009f00008211000 */
[----:B----4-:R-:W-:Y:S05]  /*2180*/  BRA.U UP0, `(.L_x_39) ;  /* 0xfffffffd00487547 */ /* 0x010fea000b83ffff */
.L_x_33:
[C---:B-1----:R-:W-:Y:S01]  /*2190*/  LEA R2, R14.reuse, UR6, 0x3 ;  /* 0x000000060e027c11 */ /* 0x042fe2000f8e18ff */
[----:B------:R-:W-:Y:S01]  /*21a0*/  NOP ;  /* 0x0000000000007918 */ /* 0x000fe20000000000 */
[----:B--2---:R-:W-:Y:S02]  /*21b0*/  SHF.L.U32 R3, R13, 0x1f, RZ ;  /* 0x0000001f0d037819 */ /* 0x004fe400000006ff */
[----:B------:R-:W-:Y:S02]  /*21c0*/  LEA R4, R14, UR6, 0x4 ;  /* 0x000000060e047c11 */ /* 0x000fe4000f8e20ff */
[----:B------:R-:W1:Y:S02]  /*21d0*/  SYNCS.PHASECHK.TRANS64.TRYWAIT P0, [R2+URZ+0x150], R3 ;  /* 0x00015003020075a7 */ /* 0x000e6400080011ff */
[----:B-1----:R-:W-:Y:S05]  /*21e0*/  @!P0 BRA `(.L_x_40) ;  /* 0x0000008000388947 */ /* 0x002fea0003800000 */
.L_x_159:
[----:B------:R-:W2:Y:S01]  /*21f0*/  LDS.128 R4, [R4+0x1e0] ;  /* 0x0001e00004047984 */ /* 0x000ea20000000c00 */
[----:B------:R-:W-:Y:S01]  /*2200*/  ISETP.GE.AND P0, PT, R40, 0x1, PT ;  /* 0x000000012800780c */ /* 0x000fe20003f06270 */
[----:B-1----:R-:W-:Y:S01]  /*2210*/  VIADD R2, R2, 0x160 ;  /* 0x0000016002027836 */ /* 0x002fe20000000000 */
[----:B------:R-:W-:Y:S01]  /*2220*/  @!PT LDS RZ, [RZ] ;  /* 0x00000000fffff984 */ /* 0x000fe20000000800 */
[----:B------:R-:W-:Y:S01]  /*2230*/  @!PT LDS RZ, [RZ] ;  /* 0x00000000fffff984 */ /* 0x000fe20000000800 */
[----:B------:R-:W-:Y:S01]  /*2240*/  @!PT LDS RZ, [RZ] ;  /* 0x00000000fffff984 */ /* 0x000fe20000000800 */
[----:B------:R-:W-:Y:S01]  /*2250*/  @!PT LDS RZ, [RZ] ;  /* 0x00000000fffff984 */ /* 0x000fe20000000800 */
[----:B------:R1:W-:Y:S06]  /*2260*/  MEMBAR.ALL.CTA ;  /* 0x0000000000007992 */ /* 0x0003ec0000008000 */
[----:B-1----:R-:W1:Y:S01]  /*2270*/  FENCE.VIEW.ASYNC.S ;  /* 0x00000000000073c6 */ /* 0x002e620000000000 */
[----:B------:R-:W-:-:S04]  /*2280*/  PRMT R2, RZ, 0x654, R2 ;  /* 0x00000654ff027816 */ /* 0x000fc80000000002 */
[----:B-1----:R1:W-:Y:S01]  /*2290*/  SYNCS.ARRIVE.TRANS64.RED.A1T0 RZ, [R2+URZ], RZ ;  /* 0x000000ff02ff79a7 */ /* 0x0023e200081004ff */
[----:B--2---:R-:W-:-:S13]  /*22a0*/  LOP3.LUT P2, RZ, R6, 0x1, RZ, 0xc0, !PT ;  /* 0x0000000106ff7812 */ /* 0x004fda000784c0ff */
[----:B------:R-:W-:Y:S01]  /*22b0*/  @P2 SHF.R.U32.HI R3, RZ, 0x10, R5 ;  /* 0x00000010ff032819 */ /* 0x000fe20000011605 */
[----:B------:R-:W-:Y:S01]  /*22c0*/  VOTEU.ANY UP0, P2 ;  /* 0x0000000000ff7886 */ /* 0x000fe20001000100 */
[----:B------:R-:W-:Y:S02]  /*22d0*/  @P2 MOV R11, R4 ;  /* 0x00000004000b2202 */ /* 0x000fe40000000f00 */
[----:B------:R-:W-:Y:S02]  /*22e0*/  @P2 R2UR.BROADCAST UR8, R3 ;  /* 0x00000000030822ca */ /* 0x000fe400008e0000 */
[----:B------:R-:W-:-:S11]  /*22f0*/  @P2 LOP3.LUT R8, R5, 0xffff, RZ, 0xc0, !PT ;  /* 0x0000ffff05082812 */ /* 0x000fd600078ec0ff */
[----:B------:R-:W-:Y:S01]  /*2300*/  @UP0 UMOV UR36, UR8 ;  /* 0x0000000800240c82 */ /* 0x000fe20008000000 */
[----:B-1----:R-:W-:Y:S05]  /*2310*/  @!P0 BRA `(.L_x_41) ;  /* 0x0000000000b88947 */ /* 0x002fea0003800000 */
[----:B------:R-:W3:Y:S01]  /*2320*/  LDC.64 R4, c[0x0][0xb18] ;  /* 0x0002c600ff047b82 */ /* 0x000ee20000000a00 */
[----:B------:R-:W-:-:S07]  /*2330*/  ISETP.NE.AND P3, PT, R40, 0x1, PT ;  /* 0x000000012800780c */ /* 0x000fce0003f65270 */
[----:B------:R-:W1:Y:S08]  /*2340*/  LDC.64 R6, c[0x0][0xb10] ;  /* 0x0002c400ff067b82 */ /* 0x000e700000000a00 */
[----:B------:R-:W2:Y:S08]  /*2350*/  LDC R18, c[0x0][0xb20] ;  /* 0x0002c800ff127b82 */ /* 0x000eb00000000800 */
[----:B------:R-:W4:Y:S01]  /*2360*/  LDC R20, c[0x0][0xb0c] ;  /* 0x0002c300ff147b82 */ /* 0x000f220000000800 */
[----:B---3--:R-:W-:Y:S01]  /*2370*/  IMAD.HI.U32 R19, R0, R5, RZ ;  /* 0x0000000500137227 */ /* 0x008fe200078e00ff */
[----:B------:R-:W-:-:S03]  /*2380*/  ISETP.NE.AND P0, PT, R4, 0x1, PT ;  /* 0x000000010400780c */ /* 0x000fc60003f05270 */
[----:B------:R-:W-:-:S03]  /*2390*/  IMAD.HI.U32 R5, R8, R5, RZ ;  /* 0x0000000508057227 */ /* 0x000fc600078e00ff */
[----:B------:R-:W3:Y:S01]  /*23a0*/  LDC.64 R2, c[0x0][0xb28] ;  /* 0x0002ca00ff027b82 */ /* 0x000ee20000000a00 */
[----:B-1----:R-:W-:-:S04]  /*23b0*/  IMAD.HI.U32 R22, R9, R6, RZ ;  /* 0x0000000609167227 */ /* 0x002fc800078e00ff */
[----:B------:R-:W-:Y:S01]  /*23c0*/  IMAD.HI.U32 R24, R11, R6, RZ ;  /* 0x000000060b187227 */ /* 0x000fe200078e00ff */
[----:B------:R-:W-:Y:S02]  /*23d0*/  SHF.R.U32.HI R22, RZ, R7, R22 ;  /* 0x00000007ff167219 */ /* 0x000fe40000011616 */
[-C--:B--2---:R-:W-:Y:S02]  /*23e0*/  SHF.R.U32.HI R19, RZ, R18.reuse, R19 ;  /* 0x00000012ff137219 */ /* 0x084fe40000011613 */
[----:B------:R-:W-:Y:S02]  /*23f0*/  SHF.R.U32.HI R5, RZ, R18, R5 ;  /* 0x00000012ff057219 */ /* 0x000fe40000011605 */
[----:B------:R-:W-:Y:S02]  /*2400*/  SEL R19, R0, R19, !P0 ;  /* 0x0000001300137207 */ /* 0x000fe40004000000 */
[----:B------:R-:W-:Y:S02]  /*2410*/  SHF.R.U32.HI R24, RZ, R7, R24 ;  /* 0x00000007ff187219 */ /* 0x000fe40000011618 */
[----:B----4-:R-:W-:-:S02]  /*2420*/  ISETP.NE.AND P1, PT, R20, 0x1, PT ;  /* 0x000000011400780c */ /* 0x010fc40003f25270 */
[----:B------:R-:W-:Y:S02]  /*2430*/  SEL R5, R8, R5, !P0 ;  /* 0x0000000508057207 */ /* 0x000fe40004000000 */
[----:B------:R-:W-:Y:S02]  /*2440*/  SEL R21, R9, R22, !P1 ;  /* 0x0000001609157207 */ /* 0x000fe40004800000 */
[----:B------:R-:W-:Y:S01]  /*2450*/  SEL R7, R11, R24, !P1 ;  /* 0x000000180b077207 */ /* 0x000fe20004800000 */
[----:B---3--:R-:W-:-:S04]  /*2460*/  IMAD.HI.U32 R22, R19, R2, RZ ;  /* 0x0000000213167227 */ /* 0x008fc800078e00ff */
[----:B------:R-:W-:Y:S01]  /*2470*/  IMAD.HI.U32 R6, R21, R2, RZ ;  /* 0x0000000215067227 */ /* 0x000fe200078e00ff */
[----:B------:R-:W-:-:S04]  /*2480*/  @P3 SHF.R.U32.HI R19, RZ, R3, R22 ;  /* 0x00000003ff133219 */ /* 0x000fc80000011616 */
[----:B------:R-:W-:Y:S01]  /*2490*/  @P3 SHF.R.U32.HI R21, RZ, R3, R6 ;  /* 0x00000003ff153219 */ /* 0x000fe20000011606 */
[----:B------:R-:W-:-:S04]  /*24a0*/  IMAD R19, R40, R19, RZ ;  /* 0x0000001328137224 */ /* 0x000fc800078e02ff */
[----:B------:R-:W-:Y:S01]  /*24b0*/  IMAD R6, R40, R21, RZ ;  /* 0x0000001528067224 */ /* 0x000fe200078e02ff */
[C---:B------:R-:W-:Y:S02]  /*24c0*/  ISETP.GE.AND P0, PT, R5.reuse, R19, PT ;  /* 0x000000130500720c */ /* 0x040fe40003f06270 */
[----:B------:R-:W-:Y:S02]  /*24d0*/  IADD3 R19, PT, PT, -R5, RZ, RZ ;  /* 0x000000ff05137210 */ /* 0x000fe40007ffe1ff */
[----:B------:R-:W-:Y:S01]  /*24e0*/  ISETP.GE.OR P0, PT, R7, R6, P0 ;  /* 0x000000060700720c */ /* 0x000fe20000706670 */
[----:B------:R-:W-:-:S04]  /*24f0*/  IMAD.HI.U32 R6, R5, R2, RZ ;  /* 0x0000000205067227 */ /* 0x000fc800078e00ff */
[----:B------:R-:W-:Y:S01]  /*2500*/  IMAD R8, R4, R19, R8 ;  /* 0x0000001304087224 */ /* 0x000fe200078e0208 */
[----:B------:R-:W-:-:S04]  /*2510*/  SHF.R.U32.HI R6, RZ, R3, R6 ;  /* 0x00000003ff067219 */ /* 0x000fc80000011606 */
[----:B------:R-:W-:-:S03]  /*2520*/  SEL R6, R5, R6, !P3 ;  /* 0x0000000605067207 */ /* 0x000fc60005800000 */
[----:B------:R-:W-:-:S04]  /*2530*/  @!P0 IMAD.HI.U32 R18, R7, R2, RZ ;  /* 0x0000000207128227 */ /* 0x000fc800078e00ff */
[----:B------:R-:W-:Y:S01]  /*2540*/  IMAD.MOV R2, RZ, RZ, -R6 ;  /* 0x000000ffff027224 */ /* 0x000fe200078e0a06 */
[----:B------:R-:W-:-:S03]  /*2550*/  @!P0 SHF.R.U32.HI R18, RZ, R3, R18 ;  /* 0x00000003ff128219 */ /* 0x000fc60000011612 */
[----:B------:R-:W-:Y:S01]  /*2560*/  IMAD R2, R40, R2, R5 ;  /* 0x0000000228027224 */ /* 0x000fe200078e0205 */
        /* <DEDUP_REMOVED lines=9> */
.L_x_41:
[----:B------:R-:W1:Y:S02]  /*2600*/  LDCU UR8, c[0x0][0xb30] ;  /* 0x00016600ff0877ac */ /* 0x000e640008000800 */
[----:B-1----:R-:W-:-:S09]  /*2610*/  UISETP.NE.AND UP0, UPT, UR8, 0x1, UPT ;  /* 0x000000010800788c */ /* 0x002fd2000bf05270 */
[----:B------:R-:W-:Y:S05]  /*2620*/  BRA.U UP0, `(.L_x_42) ;  /* 0x0000000100407547 */ /* 0x000fea000b800000 */
[----:B------:R-:W1:Y:S08]  /*2630*/  LDC.64 R4, c[0x0][0xb10] ;  /* 0x0002c400ff047b82 */ /* 0x000e700000000a00 */
[----:B------:R-:W2:Y:S08]  /*2640*/  LDC.64 R2, c[0x0][0xb18] ;  /* 0x0002c600ff027b82 */ /* 0x000eb00000000a00 */
[----:B------:R-:W4:Y:S08]  /*2650*/  LDC R6, c[0x0][0xb20] ;  /* 0x0002c800ff067b82 */ /* 0x000f300000000800 */
[----:B------:R-:W3:Y:S01]  /*2660*/  LDC R18, c[0x0][0xb0c] ;  /* 0x0002c300ff127b82 */ /* 0x000ee20000000800 */
[----:B-1----:R-:W-:-:S05]  /*2670*/  IMAD.HI.U32 R4, R11, R4, RZ ;  /* 0x000000040b047227 */ /* 0x002fca00078e00ff */
[----:B------:R-:W-:Y:S01]  /*2680*/  SHF.R.U32.HI R4, RZ, R5, R4 ;  /* 0x00000005ff047219 */ /* 0x000fe20000011604 */
[----:B--2---:R-:W-:Y:S01]  /*2690*/  IMAD.HI.U32 R3, R8, R3, RZ ;  /* 0x0000000308037227 */ /* 0x004fe200078e00ff */
[----:B------:R-:W-:-:S04]  /*26a0*/  ISETP.NE.AND P0, PT, R2, 0x1, PT ;  /* 0x000000010200780c */ /* 0x000fc80003f05270 */
[----:B----4-:R-:W-:-:S04]  /*26b0*/  SHF.R.U32.HI R3, RZ, R6, R3 ;  /* 0x00000006ff037219 */ /* 0x010fc80000011603 */
[----:B------:R-:W-:Y:S02]  /*26c0*/  SEL R3, R8, R3, !P0 ;  /* 0x0000000308037207 */ /* 0x000fe40004000000 */
[----:B---3--:R-:W-:-:S04]  /*26d0*/  ISETP.NE.AND P1, PT, R18, 0x1, PT ;  /* 0x000000011200780c */ /* 0x008fc80003f25270 */
[----:B------:R-:W-:-:S05]  /*26e0*/  SEL R4, R11, R4, !P1 ;  /* 0x000000040b047207 */ /* 0x000fca0004800000 */
[----:B------:R-:W-:Y:S02]  /*26f0*/  IMAD.IADD R5, R3, 0x1, -R4 ;  /* 0x0000000103057824 */ /* 0x000fe400078e0a04 */
[----:B------:R-:W-:Y:S02]  /*2700*/  IMAD.IADD R3, R4, 0x1, -R3 ;  /* 0x0000000104037824 */ /* 0x000fe400078e0a03 */
[----:B------:R-:W-:Y:S02]  /*2710*/  IMAD R11, R5, R18, R11 ;  /* 0x00000012050b7224 */ /* 0x000fe400078e020b */
[----:B------:R-:W-:-:S07]  /*2720*/  IMAD R8, R3, R2, R8 ;  /* 0x0000000203087224 */ /* 0x000fce00078e0208 */
.L_x_42:
[----:B------:R-:W-:Y:S01]  /*2730*/  VIADD R14, R14, 0x1 ;  /* 0x000000010e0e7836 */ /* 0x000fe20000000000 */
[----:B------:R-:W-:Y:S01]  /*2740*/  PLOP3.LUT P1, PT, PT, PT, PT, 0x80, 0x8 ;  /* 0x000000000008781c */ /* 0x000fe20003f2f070 */
[----:B------:R-:W-:Y:S02]  /*2750*/  IMAD.IADD R21, R11, 0x1, R90 ;  /* 0x000000010b157824 */ /* 0x000fe400078e025a */
[----:B------:R-:W-:Y:S01]  /*2760*/  IMAD.IADD R20, R8, 0x1, R83 ;  /* 0x0000000108147824 */ /* 0x000fe200078e0253 */
[----:B------:R-:W-:-:S04]  /*2770*/  ISETP.NE.AND P0, PT, R14, 0x2, PT ;  /* 0x000000020e00780c */ /* 0x000fc80003f05270 */
[----:B------:R-:W-:Y:S02]  /*2780*/  SEL R2, RZ, 0x1, P0 ;  /* 0x00000001ff027807 */ /* 0x000fe40000000000 */
[----:B------:R-:W-:Y:S02]  /*2790*/  SEL R14, R14, RZ, P0 ;  /* 0x000000ff0e0e7207 */ /* 0x000fe40000000000 */
[----:B------:R-:W-:Y:S01]  /*27a0*/  LOP3.LUT R13, R13, R2, RZ, 0x3c, !PT ;  /* 0x000000020d0d7212 */ /* 0x000fe200078e3cff */
[----:B------:R-:W-:Y:S06]  /*27b0*/  @P2 BRA `(.L_x_43) ;  /* 0xfffffff000582947 */ /* 0x000fec000383ffff */
[----:B------:R-:W-:Y:S01]  /*27c0*/  UIADD3 UR6, UPT, UPT, UR6, 0x80, URZ ;  /* 0x0000008006067890 */ /* 0x000fe2000fffe0ff */
[----:B------:R-:W-:-:S03]  /*27d0*/  SHF.L.U32 R3, R15, 0x1f, RZ ;  /* 0x0000001f0f037819 */ /* 0x000fc600000006ff */
[----:B------:R-:W-:-:S09]  /*27e0*/  ULEA UR4, UR23, UR6, 0x3 ;  /* 0x0000000617047291 */ /* 0x000fd2000f8e18ff */
[----:B------:R-:W1:Y:S02]  /*27f0*/  SYNCS.PHASECHK.TRANS64.TRYWAIT P0, [UR4], R3 ;  /* 0x00000003ff0075a7 */ /* 0x000e640008001104 */
[----:B-1----:R-:W-:Y:S05]  /*2800*/  @!P0 BRA `(.L_x_44) ;  /* 0x0000007800c48947 */ /* 0x002fea0003800000 */
.L_x_161:
[----:B------:R-:W-:-:S04]  /*2810*/  UIADD3 UR5, UPT, UPT, UR23, 0x1, URZ ;  /* 0x0000000117057890 */ /* 0x000fc8000fffe0ff */
[----:B------:R-:W-:-:S04]  /*2820*/  UISETP.NE.AND UP0, UPT, UR5, 0x10, UPT ;  /* 0x000000100500788c */ /* 0x000fc8000bf05270 */
[----:B------:R-:W-:Y:S02]  /*2830*/  USEL UR7, URZ, 0x1, UP0 ;  /* 0x00000001ff077887 */ /* 0x000fe40008000000 */
[----:B------:R-:W-:-:S04]  /*2840*/  USEL UR5, UR5, URZ, UP0 ;  /* 0x000000ff05057287 */ /* 0x000fc80008000000 */
[----:B------:R-:W-:Y:S01]  /*2850*/  ULEA UR4, UR5, UR6, 0x3 ;  /* 0x0000000605047291 */ /* 0x000fe2000f8e18ff */
[----:B------:R-:W-:-:S04]  /*2860*/  LOP3.LUT R2, R15, UR7, RZ, 0x3c, !PT ;  /* 0x000000070f027c12 */ /* 0x000fc8000f8e3cff */
[----:B-1----:R-:W-:-:S04]  /*2870*/  SHF.L.U32 R3, R2, 0x1f, RZ ;  /* 0x0000001f02037819 */ /* 0x002fc800000006ff */
[----:B------:R-:W1:Y:S02]  /*2880*/  SYNCS.PHASECHK.TRANS64.TRYWAIT P0, [UR4], R3 ;  /* 0x00000003ff0075a7 */ /* 0x000e640008001104 */
[----:B-1----:R-:W-:Y:S05]  /*2890*/  @!P0 BRA `(.L_x_45) ;  /* 0x0000007800b88947 */ /* 0x002fea0003800000 */
.L_x_163:
        /* <DEDUP_REMOVED lines=9> */
.L_x_165:
        /* <DEDUP_REMOVED lines=9> */
.L_x_167:
        /* <DEDUP_REMOVED lines=9> */
.L_x_169:
        /* <DEDUP_REMOVED lines=9> */
.L_x_171:
        /* <DEDUP_REMOVED lines=9> */
.L_x_173:
        /* <DEDUP_REMOVED lines=9> */
.L_x_175:
        /* <DEDUP_REMOVED lines=9> */
.L_x_177:
        /* <DEDUP_REMOVED lines=9> */
.L_x_179:
        /* <DEDUP_REMOVED lines=9> */
.L_x_181:
        /* <DEDUP_REMOVED lines=9> */
.L_x_183:
        /* <DEDUP_REMOVED lines=9> */
.L_x_185:
        /* <DEDUP_REMOVED lines=9> */
.L_x_187:
        /* <DEDUP_REMOVED lines=9> */
.L_x_189:
[----:B------:R-:W-:-:S04]  /*2ff0*/  UIADD3 UR5, UPT, UPT, UR5, 0x1, URZ ;  /* 0x0000000105057890 */ /* 0x000fc8000fffe0ff */
[----:B------:R-:W-:-:S04]  /*3000*/  UISETP.NE.AND UP0, UPT, UR5, 0x10, UPT ;  /* 0x000000100500788c */ /* 0x000fc8000bf05270 */
[----:B------:R-:W-:Y:S02]  /*3010*/  USEL UR4, URZ, 0x1, UP0 ;  /* 0x00000001ff047887 */ /* 0x000fe40008000000 */
[----:B------:R-:W-:-:S04]  /*3020*/  USEL UR5, UR5, URZ, UP0 ;  /* 0x000000ff05057287 */ /* 0x000fc80008000000 */
[----:B------:R-:W-:Y:S01]  /*3030*/  ULEA UR5, UR5, UR6, 0x3 ;  /* 0x0000000605057291 */ /* 0x000fe2000f8e18ff */
[----:B-1----:R-:W-:-:S04]  /*3040*/  LOP3.LUT R3, R2, UR4, RZ, 0x3c, !PT ;  /* 0x0000000402037c12 */ /* 0x002fc8000f8e3cff */
[----:B------:R-:W-:Y:S01]  /*3050*/  SHF.L.U32 R3, R3, 0x1f, RZ ;  /* 0x0000001f03037819 */ /* 0x000fe200000006ff */
[----:B---3--:R-:W-:-:S07]  /*3060*/  IMAD.U32 R0, RZ, RZ, UR5 ;  /* 0x00000005ff007e24 */ /* 0x008fce000f8e00ff */
.L_x_59:
[----:B-1----:R1:W2:Y:S02]  /*3070*/  SYNCS.PHASECHK.TRANS64.TRYWAIT P0, [R0+URZ], R3 ;  /* 0x00000003000075a7 */ /* 0x0022a400080011ff */
[----:B--2---:R-:W-:Y:S05]  /*3080*/  @!P0 NANOSLEEP.SYNCS 0x989680 ;  /* 0x009896800000895d */ /* 0x004fea0003900000 */
[----:B------:R-:W2:Y:S02]  /*3090*/  @!P0 SYNCS.PHASECHK.TRANS64 P0, [R0+URZ], R3 ;  /* 0x00000003000085a7 */ /* 0x000ea400080010ff */
[----:B--2---:R-:W-:Y:S05]  /*30a0*/  @P0 EXIT ;  /* 0x000000000000094d */ /* 0x004fea0003800000 */
[----:B------:R-:W-:Y:S05]  /*30b0*/  BRA `(.L_x_59) ;  /* 0xfffffffc00ec7947 */ /* 0x000fea000383ffff */
.L_x_23:
[----:B------:R-:W-:-:S04]  /*30c0*/  UISETP.NE.AND UP1, UPT, UR37, URZ, UPT ;  /* 0x000000ff2500728c */ /* 0x000fc8000bf25270 */
[----:B------:R-:W-:-:S09]  /*30d0*/  UISETP.NE.OR UP1, UPT, UR10, 0x1, UP1 ;  /* 0x000000010a00788c */ /* 0x000fd20008f25670 */
[----:B------:R-:W-:Y:S05]  /*30e0*/  BRA.U UP1, `(.L_x_60) ;  /* 0x00000005014c7547 */ /* 0x000fea000b800000 */
[----:B------:R-:W-:Y:S01]  /*30f0*/  HFMA2 R11, -RZ, RZ, 0, 0 ;  /* 0x00000000ff0b7431 */ /* 0x000fe200000001ff */
[----:B------:R-:W-:Y:S01]  /*3100*/  ISETP.GE.U32.AND P2, PT, R10, 0x2, PT ;  /* 0x000000020a00780c */ /* 0x000fe20003f46070 */
[----:B------:R-:W-:Y:S01]  /*3110*/  IMAD.MOV.U32 R12, RZ, RZ, 0x1 ;  /* 0x00000001ff0c7424 */ /* 0x000fe200078e00ff */
[----:B------:R-:W-:Y:S01]  /*3120*/  CS2R R8, SRZ ;  /* 0x0000000000087805 */ /* 0x000fe2000001ff00 */
[----:B------:R-:W-:Y:S01]  /*3130*/  IMAD.MOV.U32 R3, RZ, RZ, RZ ;  /* 0x000000ffff037224 */ /* 0x000fe200078e00ff */
[----:B------:R-:W-:Y:S01]  /*3140*/  UMOV UR4, 0x400 ;  /* 0x0000040000047882 */ /* 0x000fe20000000000 */
[----:B------:R-:W-:Y:S01]  /*3150*/  UMOV UR6, URZ ;  /* 0x000000ff00067c82 */ /* 0x000fe20008000000 */
[----:B------:R-:W-:-:S12]  /*3160*/  ULEA UR37, UR37, UR4, 0x18 ;  /* 0x0000000425257291 */ /* 0x000fd8000f8ec0ff */
.L_x_64:
[----:B------:R-:W-:Y:S02]  /*3170*/  LEA R0, R3, UR37, 0x3 ;  /* 0x0000002503007c11 */ /* 0x000fe4000f8e18ff */
[----:B------:R-:W-:-:S03]  /*3180*/  SHF.L.U32 R5, R8, 0x1f, RZ ;  /* 0x0000001f08057819 */ /* 0x000fc600000006ff */
[----:B------:R-:W-:Y:S01]  /*3190*/  VIADD R4, R0, 0x1c0 ;  /* 0x000001c000047836 */ /* 0x000fe20000000000 */
[----:B------:R-:W1:Y:S02]  /*31a0*/  SYNCS.PHASECHK.TRANS64.TRYWAIT P0, [R0+URZ+0x1b0], R5 ;  /* 0x0001b005000075a7 */ /* 0x000e6400080011ff */
[----:B-1----:R-:W-:Y:S05]  /*31b0*/  @!P0 BRA `(.L_x_61) ;  /* 0x0000007400c08947 */ /* 0x002fea0003800000 */
.L_x_190:
[----:B------:R-:W-:Y:S01]  /*31c0*/  ULEA UR5, UR6, UR37, 0x3 ;  /* 0x0000002506057291 */ /* 0x000fe2000f8e18ff */
[----:B------:R-:W-:Y:S01]  /*31d0*/  PRMT R4, RZ, 0x654, R4 ;  /* 0x00000654ff047816 */ /* 0x000fe20000000004 */
[----:B-1----:R-:W-:Y:S01]  /*31e0*/  @!P2 IMAD.MOV.U32 R5, RZ, RZ, 0x10 ;  /* 0x00000010ff05a424 */ /* 0x002fe200078e00ff */
[----:B------:R-:W-:Y:S01]  /*31f0*/  SHF.L.U32 R7, R12, 0x1f, RZ ;  /* 0x0000001f0c077819 */ /* 0x000fe200000006ff */
[----:B------:R-:W-:Y:S01]  /*3200*/  UIADD3 UR4, UPT, UPT, UR5, 0x150, URZ ;  /* 0x0000015005047890 */ /* 0x000fe2000fffe0ff */
[----:B------:R1:W-:Y:S05]  /*3210*/  SYNCS.ARRIVE.TRANS64.RED.A1T0 RZ, [R4+URZ], RZ ;  /* 0x000000ff04ff79a7 */ /* 0x0003ea00081004ff */
[----:B------:R-:W-:Y:S01]  /*3220*/  IMAD.U32 R13, RZ, RZ, UR4 ;  /* 0x00000004ff0d7e24 */ /* 0x000fe2000f8e00ff */
[----:B------:R-:W2:Y:S04]  /*3230*/  SYNCS.PHASECHK.TRANS64.TRYWAIT P0, [UR5+0x160], R7 ;  /* 0x00016007ff0075a7 */ /* 0x000ea80008001105 */
[----:B------:R-:W-:Y:S01]  /*3240*/  PRMT R13, R10, 0x654, R13 ;  /* 0x000006540a0d7816 */ /* 0x000fe2000000000d */
[----:B-12---:R-:W-:Y:S06]  /*3250*/  @!P0 BRA `(.L_x_62) ;  /* 0x0000007400ac8947 */ /* 0x006fec0003800000 */
.L_x_192:
[----:B------:R-:W-:Y:S01]  /*3260*/  ULEA UR4, UR6, UR37, 0x4 ;  /* 0x0000002506047291 */ /* 0x000fe2000f8e20ff */
[----:B------:R-:W-:Y:S01]  /*3270*/  SEL R2, R13, R2, !P2 ;  /* 0x000000020d027207 */ /* 0x000fe20005000000 */
[----:B------:R-:W-:Y:S01]  /*3280*/  UIADD3 UR5, UPT, UPT, UR5, 0x150, URZ ;  /* 0x0000015005057890 */ /* 0x000fe2000fffe0ff */
[----:B-1----:R-:W-:Y:S01]  /*3290*/  LEA R0, R11, UR37, 0x3 ;  /* 0x000000250b007c11 */ /* 0x002fe2000f8e18ff */
[----:B------:R-:W-:Y:S01]  /*32a0*/  UIADD3 UR4, UPT, UPT, UR4, 0x1e0, URZ ;  /* 0x000001e004047890 */ /* 0x000fe2000fffe0ff */
[----:B------:R1:W-:Y:S01]  /*32b0*/  @!P2 SYNCS.ARRIVE.TRANS64.RED RZ, [R2+URZ], R5 ;  /* 0x0000000502ffa9a7 */ /* 0x0003e200080004ff */
[----:B------:R-:W-:Y:S01]  /*32c0*/  UIADD3 UR6, UPT, UPT, UR6, 0x1, URZ ;  /* 0x0000000106067890 */ /* 0x000fe2000fffe0ff */
[----:B------:R-:W-:-:S03]  /*32d0*/  VIADD R3, R3, 0x1 ;  /* 0x0000000103037836 */ /* 0x000fc60000000000 */
[----:B------:R-:W-:Y:S02]  /*32e0*/  UISETP.NE.AND UP0, UPT, UR6, 0x2, UPT ;  /* 0x000000020600788c */ /* 0x000fe4000bf05270 */
[----:B------:R-:W-:Y:S01]  /*32f0*/  ISETP.NE.AND P0, PT, R3, 0x2, PT ;  /* 0x000000020300780c */ /* 0x000fe20003f05270 */
[----:B------:R-:W-:Y:S06]  /*3300*/  UGETNEXTWORKID.BROADCAST [UR4], [UR5] ;  /* 0x00000000040073ca */ /* 0x000fec0008000100 */
[----:B------:R-:W-:Y:S02]  /*3310*/  USEL UR4, URZ, 0x1, UP0 ;  /* 0x00000001ff047887 */ /* 0x000fe40008000000 */
[----:B------:R-:W-:-:S04]  /*3320*/  USEL UR6, UR6, URZ, UP0 ;  /* 0x000000ff06067287 */ /* 0x000fc80008000000 */
[----:B------:R-:W-:Y:S02]  /*3330*/  LOP3.LUT R12, R12, UR4, RZ, 0x3c, !PT ;  /* 0x000000040c0c7c12 */ /* 0x000fe4000f8e3cff */
[----:B-1----:R-:W-:-:S04]  /*3340*/  SHF.L.U32 R5, R9, 0x1f, RZ ;  /* 0x0000001f09057819 */ /* 0x002fc800000006ff */
[----:B------:R-:W1:Y:S02]  /*3350*/  SYNCS.PHASECHK.TRANS64.TRYWAIT P1, [R0+URZ+0x150], R5 ;  /* 0x00015005000075a7 */ /* 0x000e6400080211ff */
[----:B-1----:R-:W-:Y:S05]  /*3360*/  @!P1 BRA `(.L_x_63) ;  /* 0x0000007400809947 */ /* 0x002fea0003800000 */
.L_x_193:
[----:B------:R-:W-:Y:S01]  /*3370*/  LEA R4, R11, UR37, 0x4 ;  /* 0x000000250b047c11 */ /* 0x000fe2000f8e20ff */
[----:B-1----:R-:W-:Y:S01]  /*3380*/  VIADD R0, R0, 0x160 ;  /* 0x0000016000007836 */ /* 0x002fe20000000000 */
[----:B------:R-:W-:Y:S01]  /*3390*/  SEL R3, R3, RZ, P0 ;  /* 0x000000ff03037207 */ /* 0x000fe20000000000 */
[----:B------:R-:W-:-:S03]  /*33a0*/  VIADD R11, R11, 0x1 ;  /* 0x000000010b0b7836 */ /* 0x000fc60000000000 */
[----:B------:R-:W1:Y:S01]  /*33b0*/  LDS.128 R4, [R4+0x1e0] ;  /* 0x0001e00004047984 */ /* 0x000e620000000c00 */
[----:B------:R-:W-:Y:S02]  /*33c0*/  PRMT R0, RZ, 0x654, R0 ;  /* 0x00000654ff007816 */ /* 0x000fe40000000000 */
[C---:B------:R-:W-:Y:S01]  /*33d0*/  ISETP.NE.AND P1, PT, R11.reuse, 0x2, PT ;  /* 0x000000020b00780c */ /* 0x040fe20003f25270 */
[----:B------:R-:W-:Y:S01]  /*33e0*/  @!PT LDS RZ, [RZ] ;  /* 0x00000000fffff984 */ /* 0x000fe20000000800 */
[----:B------:R-:W-:Y:S01]  /*33f0*/  @!PT LDS RZ, [RZ] ;  /* 0x00000000fffff984 */ /* 0x000fe20000000800 */
[----:B------:R-:W-:Y:S01]  /*3400*/  @!PT LDS RZ, [RZ] ;  /* 0x00000000fffff984 */ /* 0x000fe20000000800 */
[----:B------:R-:W-:Y:S01]  /*3410*/  @!PT LDS RZ, [RZ] ;  /* 0x00000000fffff984 */ /* 0x000fe20000000800 */
[----:B------:R2:W-:Y:S06]  /*3420*/  MEMBAR.ALL.CTA ;  /* 0x0000000000007992 */ /* 0x0005ec0000008000 */
[----:B--2---:R-:W2:Y:S01]  /*3430*/  FENCE.VIEW.ASYNC.S ;  /* 0x00000000000073c6 */ /* 0x004ea20000000000 */
[----:B------:R-:W-:Y:S01]  /*3440*/  SEL R11, R11, RZ, P1 ;  /* 0x000000ff0b0b7207 */ /* 0x000fe20000800000 */
[----:B--2---:R2:W-:Y:S01]  /*3450*/  SYNCS.ARRIVE.TRANS64.RED.A1T0 RZ, [R0+URZ], RZ ;  /* 0x000000ff00ff79a7 */ /* 0x0045e200081004ff */
[----:B-1----:R-:W-:-:S02]  /*3460*/  LOP3.LUT P3, RZ, R6, 0x1, RZ, 0xc0, !PT ;  /* 0x0000000106ff7812 */ /* 0x002fc4000786c0ff */
[----:B------:R-:W-:-:S04]  /*3470*/  SEL R5, RZ, 0x1, P0 ;  /* 0x00000001ff057807 */ /* 0x000fc80000000000 */
[----:B------:R-:W-:Y:S02]  /*3480*/  LOP3.LUT R8, R8, R5, RZ, 0x3c, !PT ;  /* 0x0000000508087212 */ /* 0x000fe400078e3cff */
[----:B--2---:R-:W-:-:S04]  /*3490*/  SEL R0, RZ, 0x1, P1 ;  /* 0x00000001ff007807 */ /* 0x004fc80000800000 */
[----:B------:R-:W-:Y:S01]  /*34a0*/  LOP3.LUT R9, R9, R0, RZ, 0x3c, !PT ;  /* 0x0000000009097212 */ /* 0x000fe200078e3cff */
[----:B------:R-:W-:Y:S06]  /*34b0*/  @P3 BRA `(.L_x_64) ;  /* 0xfffffffc002c3947 */ /* 0x000fec000383ffff */
[----:B------:R-:W-:Y:S01]  /*34c0*/  ULEA UR5, UR6, UR37, 0x3 ;  /* 0x0000002506057291 */ /* 0x000fe2000f8e18ff */
[----:B------:R-:W-:-:S08]  /*34d0*/  SHF.L.U32 R3, R12, 0x1f, RZ ;  /* 0x0000001f0c037819 */ /* 0x000fd000000006ff */
[----:B------:R-:W1:Y:S02]  /*34e0*/  SYNCS.PHASECHK.TRANS64 P0, [UR5+0x160], R3 ;  /* 0x00016003ff0075a7 */ /* 0x000e640008001005 */
[----:B-1----:R-:W-:Y:S05]  /*34f0*/  @P0 BRA `(.L_x_65) ;  /* 0x0000000000080947 */ /* 0x002fea0003800000 */
[----:B------:R-:W1:Y:S02]  /*3500*/  SYNCS.PHASECHK.TRANS64.TRYWAIT P0, [UR5+0x160], R3 ;  /* 0x00016003ff0075a7 */ /* 0x000e640008001105 */
[----:B-1----:R-:W-:Y:S05]  /*3510*/  @!P0 BRA `(.L_x_66) ;  /* 0x0000007400288947 */ /* 0x002fea0003800000 */
.L_x_65:
[----:B------:R-:W-:-:S04]  /*3520*/  UIADD3 UR4, UPT, UPT, UR6, 0x1, URZ ;  /* 0x0000000106047890 */ /* 0x000fc8000fffe0ff */
[----:B------:R-:W-:-:S04]  /*3530*/  UISETP.NE.AND UP0, UPT, UR4, 0x2, UPT ;  /* 0x000000020400788c */ /* 0x000fc8000bf05270 */
[----:B------:R-:W-:Y:S02]  /*3540*/  USEL UR7, URZ, 0x1, UP0 ;  /* 0x00000001ff077887 */ /* 0x000fe40008000000 */
[----:B------:R-:W-:-:S04]  /*3550*/  USEL UR4, UR4, URZ, UP0 ;  /* 0x000000ff04047287 */ /* 0x000fc80008000000 */
[----:B------:R-:W-:Y:S01]  /*3560*/  ULEA UR4, UR4, UR37, 0x3 ;  /* 0x0000002504047291 */ /* 0x000fe2000f8e18ff */
[----:B-1----:R-:W-:-:S04]  /*3570*/  LOP3.LUT R3, R12, UR7, RZ, 0x3c, !PT ;  /* 0x000000070c037c12 */ /* 0x002fc8000f8e3cff */
[----:B------:R-:W-:-:S04]  /*3580*/  SHF.L.U32 R0, R3, 0x1f, RZ ;  /* 0x0000001f03007819 */ /* 0x000fc800000006ff */
[----:B------:R-:W1:Y:S02]  /*3590*/  SYNCS.PHASECHK.TRANS64 P0, [UR4+0x160], R0 ;  /* 0x00016000ff0075a7 */ /* 0x000e640008001004 */
[----:B-1----:R-:W-:Y:S05]  /*35a0*/  @P0 EXIT ;  /* 0x000000000000094d */ /* 0x002fea0003800000 */
[----:B------:R-:W-:Y:S02]  /*35b0*/  SHF.L.U32 R3, R3, 0x1f, RZ ;  /* 0x0000001f03037819 */ /* 0x000fe400000006ff */
[----:B------:R-:W-:-:S07]  /*35c0*/  MOV R0, UR4 ;  /* 0x0000000400007c02 */ /* 0x000fce0008000f00 */
.L_x_67:
[----:B-1----:R1:W2:Y:S02]  /*35d0*/  SYNCS.PHASECHK.TRANS64.TRYWAIT P0, [R0+URZ+0x160], R3 ;  /* 0x00016003000075a7 */ /* 0x0022a400080011ff */
[----:B--2---:R-:W-:Y:S05]  /*35e0*/  @!P0 NANOSLEEP.SYNCS 0x989680 ;  /* 0x009896800000895d */ /* 0x004fea0003900000 */
[----:B------:R-:W2:Y:S02]  /*35f0*/  @!P0 SYNCS.PHASECHK.TRANS64 P0, [R0+URZ+0x160], R3 ;  /* 0x00016003000085a7 */ /* 0x000ea400080010ff */
[----:B--2---:R-:W-:Y:S05]  /*3600*/  @P0 EXIT ;  /* 0x000000000000094d */ /* 0x004fea0003800000 */
[----:B------:R-:W-:Y:S05]  /*3610*/  BRA `(.L_x_67) ;  /* 0xfffffffc00ec7947 */ /* 0x000fea000383ffff */
.L_x_60:
[----:B------:R-:W-:Y:S05]  /*3620*/  BRA.U UP4, `(.L_x_68) ;  /* 0x0000001104a07547 */ /* 0x000fea000b800000 */
[----:B------:R-:W-:Y:S01]  /*3630*/  UMOV UR6, 0x40 ;  /* 0x0000004000067882 */ /* 0x000fe20000000000 */
[----:B------:R-:W-:Y:S01]  /*3640*/  NOP ;  /* 0x0000000000007918 */ /* 0x000fe20000000000 */
[----:B------:R-:W-:Y:S01]  /*3650*/  ULEA UR6, UR37, UR6, 0x18 ;  /* 0x0000000625067291 */ /* 0x000fe2000f8ec0ff */
[----:B------:R-:W-:Y:S02]  /*3660*/  UMOV UR7, 0x400 ;  /* 0x0000040000077882 */ /* 0x000fe40000000000 */
[----:B------:R-:W-:-:S06]  /*3670*/  ULEA UR37, UR37, UR7, 0x18 ;  /* 0x0000000725257291 */ /* 0x000fcc000f8ec0ff */
[----:B------:R-:W1:Y:S02]  /*3680*/  LDS.U8 R2, [UR6+0x1c] ;  /* 0x00001c06ff027984 */ /* 0x000e640008000000 */
[----:B-1----:R-:W-:-:S13]  /*3690*/  ISETP.NE.AND P0, PT, R2, RZ, PT ;  /* 0x000000ff0200720c */ /* 0x002fda0003f05270 */
[----:B------:R-:W-:Y:S05]  /*36a0*/  @P0 BRA `(.L_x_69) ;  /* 0x0000000400080947 */ /* 0x000fea0003800000 */
[----:B------:R-:W-:Y:S02]  /*36b0*/  UISETP.NE.U32.AND UP0, UPT, UR5, 0x1, UPT ;  /* 0x000000010500788c */ /* 0x000fe4000bf05070 */
[----:B------:R-:W-:-:S07]  /*36c0*/  UIADD3 UR8, UPT, UPT, UR6, 0x8, URZ ;  /* 0x0000000806087890 */ /* 0x000fce000fffe0ff */
[----:B------:R-:W-:Y:S05]  /*36d0*/  BRA.U !UP0, `(.L_x_70) ;  /* 0x00000001089c7547 */ /* 0x000fea000b800000 */
[----:B------:R-:W-:Y:S01]  /*36e0*/  ELECT P0, URZ, PT ;  /* 0x0000000000ff782f */ /* 0x000fe20003800000 */
[----:B------:R-:W-:-:S12]  /*36f0*/  BSSY B0, `(.L_x_70) ;  /* 0x0000025000007945 */ /* 0x000fd80003800000 */
[----:B------:R-:W-:Y:S05]  /*3700*/  @!P0 BRA `(.L_x_71) ;  /* 0x00000000008c8947 */ /* 0x000fea0003800000 */
[----:B------:R-:W-:-:S05]  /*3710*/  UMOV UR7, 0x10 ;  /* 0x0000001000077882 */ /* 0x000fca0000000000 */
[----:B------:R-:W-:Y:S04]  /*3720*/  DEPBAR.LE SB1, 0x36 ;  /* 0x00009d800000791a */ /* 0x000fe80000000000 */
[----:B------:R-:W1:Y:S02]  /*3730*/  UTCATOMSWS.2CTA.FIND_AND_SET.ALIGN UP1, UR7, UR7 ;  /* 0x00000007000775e3 */ /* 0x000e640008220800 */
[----:B-1----:R-:W-:Y:S01]  /*3740*/  MOV R11, UR7 ;  /* 0x00000007000b7c02 */ /* 0x002fe20008000f00 */
[----:B------:R-:W-:Y:S06]  /*3750*/  BRA.U UP1, `(.L_x_72) ;  /* 0x0000000101187547 */ /* 0x000fec000b800000 */
.L_x_73:
[----:B------:R-:W-:Y:S05]  /*3760*/  NANOSLEEP 0x64 ;  /* 0x000000640000795d */ /* 0x000fea0003800000 */
[----:B------:R-:W-:-:S05]  /*3770*/  UMOV UR7, 0x10 ;  /* 0x0000001000077882 */ /* 0x000fca0000000000 */
[----:B------:R-:W-:Y:S04]  /*3780*/  DEPBAR.LE SB1, 0x36 ;  /* 0x00009d800000791a */ /* 0x000fe80000000000 */
[----:B------:R-:W1:Y:S02]  /*3790*/  UTCATOMSWS.2CTA.FIND_AND_SET.ALIGN UP1, UR7, UR7 ;  /* 0x00000007000775e3 */ /* 0x000e640008220800 */
[----:B-1----:R-:W-:Y:S01]  /*37a0*/  MOV R11, UR7 ;  /* 0x00000007000b7c02 */ /* 0x002fe20008000f00 */
[----:B------:R-:W-:Y:S05]  /*37b0*/  BRA.U !UP1, `(.L_x_73) ;  /* 0xfffffffd09e87547 */ /* 0x000fea000b83ffff */
.L_x_72:
[----:B------:R-:W1:Y:S01]  /*37c0*/  LDS R5, [UR6+0x10] ;  /* 0x00001006ff057984 */ /* 0x000e620008000800 */
[----:B------:R-:W-:Y:S01]  /*37d0*/  IMAD.U32 R3, RZ, RZ, UR37 ;  /* 0x00000025ff037e24 */ /* 0x000fe2000f8e00ff */
[----:B------:R-:W-:-:S03]  /*37e0*/  MOV R2, UR4 ;  /* 0x0000000400027c02 */ /* 0x000fc60008000f00 */
[----:B------:R-:W-:Y:S01]  /*37f0*/  VIADD R3, R3, 0x200 ;  /* 0x0000020003037836 */ /* 0x000fe20000000000 */
[----:B-1----:R-:W-:-:S04]  /*3800*/  SHF.L.U32 R5, R5, 0x1f, RZ ;  /* 0x0000001f05057819 */ /* 0x002fc800000006ff */
[----:B------:R-:W1:Y:S02]  /*3810*/  SYNCS.PHASECHK.TRANS64.TRYWAIT P0, [UR6+0x8], R5 ;  /* 0x00000805ff0075a7 */ /* 0x000e640008001106 */
[----:B-1----:R-:W-:Y:S05]  /*3820*/  @P0 BRA `(.L_x_74) ;  /* 0x0000000000080947 */ /* 0x002fea0003800000 */
[----:B------:R-:W1:Y:S02]  /*3830*/  SYNCS.PHASECHK.TRANS64.TRYWAIT P0, [UR6+0x8], R5 ;  /* 0x00000805ff0075a7 */ /* 0x000e640008001106 */
[----:B-1----:R-:W-:Y:S05]  /*3840*/  @!P0 BRA `(.L_x_75) ;  /* 0x0000007000748947 */ /* 0x002fea0003800000 */
.L_x_74:
[----:B-1----:R-:W-:Y:S01]  /*3850*/  HFMA2 R4, -RZ, RZ, 0, 5.9604644775390625e-08 ;  /* 0x00000001ff047431 */ /* 0x002fe200000001ff */
[----:B------:R-:W-:Y:S01]  /*3860*/  UPRMT UR7, UR4, 0x654, UR8 ;  /* 0x0000065404077896 */ /* 0x000fe20008000008 */
[----:B------:R-:W-:Y:S01]  /*3870*/  IMAD.MOV.U32 R6, RZ, RZ, 0xffff ;  /* 0x0000ffffff067424 */ /* 0x000fe200078e00ff */
[----:B------:R-:W-:Y:S01]  /*3880*/  PRMT R2, R2, 0x654, R3 ;  /* 0x0000065402027816 */ /* 0x000fe20000000003 */
[----:B------:R-:W-:Y:S02]  /*3890*/  IMAD.MOV.U32 R5, RZ, RZ, 0x4 ;  /* 0x00000004ff057424 */ /* 0x000fe400078e00ff */
[----:B------:R-:W-:Y:S01]  /*38a0*/  IMAD.SHL.U32 R9, R11, 0x20, RZ ;  /* 0x000000200b097824 */ /* 0x000fe200078e00ff */
[----:B------:R-:W-:Y:S02]  /*38b0*/  MOV R3, UR7 ;  /* 0x0000000700037c02 */ /* 0x000fe40008000f00 */
[-C--:B------:R-:W-:Y:S01]  /*38c0*/  SHF.L.U32 R7, R6, R11.reuse, RZ ;  /* 0x0000000b06077219 */ /* 0x080fe200000006ff */
[----:B------:R1:W-:Y:S01]  /*38d0*/  SYNCS.ARRIVE.TRANS64.RED RZ, [UR7], R5 ;  /* 0x00000005ffff79a7 */ /* 0x0003e20008000407 */
[----:B------:R-:W-:Y:S01]  /*38e0*/  SHF.L.U32 R6, R4, R11, RZ ;  /* 0x0000000b04067219 */ /* 0x000fe200000006ff */
[----:B------:R1:W-:Y:S04]  /*38f0*/  STS [UR37+0x200], R9 ;  /* 0x00020009ff007988 */ /* 0x0003e80008000825 */
[----:B------:R1:W-:Y:S04]  /*3900*/  STAS [R2.64], R11 ;  /* 0x0000000b02007dbd */ /* 0x0003e8000c0008ff */
[----:B------:R1:W-:Y:S04]  /*3910*/  ATOMS.OR RZ, [UR6+0x14], R7 ;  /* 0x00001407ffff798c */ /* 0x0003e8000b000006 */
[----:B------:R1:W-:Y:S04]  /*3920*/  ATOMS.OR RZ, [UR6+0x18], R6 ;  /* 0x00001806ffff798c */ /* 0x0003e8000b000006 */
[----:B------:R1:W-:Y:S02]  /*3930*/  ATOMS.XOR RZ, [UR6+0x10], R4 ;  /* 0x00001004ffff798c */ /* 0x0003e4000b800006 */
.L_x_71:
[----:B------:R-:W-:Y:S05]  /*3940*/  BSYNC B0 ;  /* 0x0000000000007941 */ /* 0x000fea0003800000 */
.L_x_70:
[----:B------:R-:W-:Y:S05]  /*3950*/  BRA.U UP0, `(.L_x_76) ;  /* 0x00000001006c7547 */ /* 0x000fea000b800000 */
[----:B------:R-:W-:-:S03]  /*3960*/  UMOV UR7, 0xffffffff ;  /* 0xffffffff00077882 */ /* 0x000fc60000000000 */
[----:B------:R-:W-:Y:S05]  /*3970*/  BRA.DIV UR7, `(.L_x_77) ;  /* 0x0000007207407947 */ /* 0x000fea000b800000 */
[----:B------:R-:W-:-:S13]  /*3980*/  ELECT P6, URZ, PT ;  /* 0x0000000000ff782f */ /* 0x000fda00038c0000 */
.L_x_197:
[----:B------:R-:W-:Y:S05]  /*3990*/  @!P6 BRA `(.L_x_76) ;  /* 0x00000000005ce947 */ /* 0x000fea0003800000 */
[----:B-1----:R-:W1:Y:S02]  /*39a0*/  LDS R3, [UR6+0x10] ;  /* 0x00001006ff037984 */ /* 0x002e640008000800 */
[----:B-1----:R-:W-:-:S04]  /*39b0*/  SHF.L.U32 R3, R3, 0x1f, RZ ;  /* 0x0000001f03037819 */ /* 0x002fc800000006ff */
[----:B------:R-:W1:Y:S02]  /*39c0*/  SYNCS.PHASECHK.TRANS64.TRYWAIT P0, [UR6+0x8], R3 ;  /* 0x00000803ff0075a7 */ /* 0x000e640008001106 */
[----:B-1----:R-:W-:Y:S05]  /*39d0*/  @P0 BRA `(.L_x_78) ;  /* 0x0000000000080947 */ /* 0x002fea0003800000 */
[----:B------:R-:W1:Y:S02]  /*39e0*/  SYNCS.PHASECHK.TRANS64.TRYWAIT P0, [UR6+0x8], R3 ;  /* 0x00000803ff0075a7 */ /* 0x000e640008001106 */
[----:B-1----:R-:W-:Y:S05]  /*39f0*/  @!P0 BRA `(.L_x_79) ;  /* 0x0000007000408947 */ /* 0x002fea0003800000 */
.L_x_78:
[----:B------:R-:W2:Y:S01]  /*3a00*/  LDS R5, [UR37+0x200] ;  /* 0x00020025ff057984 */ /* 0x000ea20008000800 */
[----:B-1----:R-:W-:Y:S02]  /*3a10*/  HFMA2 R2, -RZ, RZ, 0, 5.9604644775390625e-08 ;  /* 0x00000001ff027431 */ /* 0x002fe400000001ff */
[----:B------:R-:W-:Y:S01]  /*3a20*/  IMAD.MOV.U32 R3, RZ, RZ, 0xffff ;  /* 0x0000ffffff037424 */ /* 0x000fe200078e00ff */
[----:B------:R-:W-:Y:S01]  /*3a30*/  UPRMT UR7, UR4, 0x654, UR8 ;  /* 0x0000065404077896 */ /* 0x000fe20008000008 */
[----:B--2---:R-:W-:-:S03]  /*3a40*/  IMAD.SHL.U32 R4, R5, 0x20, RZ ;  /* 0x0000002005047824 */ /* 0x004fc600078e00ff */
[-C--:B------:R-:W-:Y:S02]  /*3a50*/  SHF.L.U32 R3, R3, R5.reuse, RZ ;  /* 0x0000000503037219 */ /* 0x080fe400000006ff */
[----:B------:R-:W-:Y:S01]  /*3a60*/  SHF.L.U32 R5, R2, R5, RZ ;  /* 0x0000000502057219 */ /* 0x000fe200000006ff */
[----:B------:R2:W-:Y:S04]  /*3a70*/  STS [UR37+0x200], R4 ;  /* 0x00020004ff007988 */ /* 0x0005e80008000825 */
[----:B------:R2:W-:Y:S04]  /*3a80*/  ATOMS.OR RZ, [UR6+0x14], R3 ;  /* 0x00001403ffff798c */ /* 0x0005e8000b000006 */
[----:B------:R2:W-:Y:S01]  /*3a90*/  ATOMS.OR RZ, [UR6+0x18], R5 ;  /* 0x00001805ffff798c */ /* 0x0005e2000b000006 */
[----:B------:R-:W-:Y:S03]  /*3aa0*/  SYNCS.ARRIVE.TRANS64.RED.A1T0 RZ, [UR7], RZ ;  /* 0x000000ffffff79a7 */ /* 0x000fe60008100407 */
[----:B------:R2:W-:Y:S01]  /*3ab0*/  ATOMS.XOR RZ, [UR6+0x10], R2 ;  /* 0x00001002ffff798c */ /* 0x0005e2000b800006 */
[----:B------:R-:W-:Y:S05]  /*3ac0*/  BRA `(.L_x_76) ;  /* 0x0000000000107947 */ /* 0x000fea0003800000 */
.L_x_69:
[----:B------:R-:W-:-:S05]  /*3ad0*/  MOV R2, 0xffffffff ;  /* 0xffffffff00027802 */ /* 0x000fca0000000f00 */
[----:B------:R1:W-:Y:S02]  /*3ae0*/  STS [UR37+0x200], R2 ;  /* 0x00020002ff007988 */ /* 0x0003e40008000825 */
[----:B-1----:R-:W-:Y:S02]  /*3af0*/  MOV R2, 0x3b10 ;  /* 0x00003b1000027802 */ /* 0x002fe40000000f00 */
[----:B-----5:R-:W-:Y:S05]  /*3b00*/  CALL.REL.NOINC `($__internal_1_$__cuda_sm10x_tcgen05_guardrail_trap_phase_invalid_during_alloc) ;  /* 0x0000007800107944 */ /* 0x020fea0003c00000 */
.L_x_76:
[----:B------:R-:W-:Y:S05]  /*3b10*/  WARPSYNC.ALL ;  /* 0x0000000000007948 */ /* 0x000fea0003800000 */
[----:B------:R-:W3:Y:S01]  /*3b20*/  S2UR UR8, SR_CgaCtaId ;  /* 0x00000000000879c3 */ /* 0x000ee20000008800 */
[----:B------:R-:W-:Y:S01]  /*3b30*/  UMOV UR6, 0x400 ;  /* 0x0000040000067882 */ /* 0x000fe20000000000 */
[----:B------:R-:W-:-:S06]  /*3b40*/  NOP ;  /* 0x0000000000007918 */ /* 0x000fcc0000000000 */
[----:B------:R-:W-:Y:S06]  /*3b50*/  BAR.ARV 0x6, 0xa0 ;  /* 0x0182800000007b1d */ /* 0x000fec0000002000 */
[----:B------:R-:W-:Y:S01]  /*3b60*/  LOP3.LUT R0, R0, 0xffff, RZ, 0xc0, !PT ;  /* 0x0000ffff00007812 */ /* 0x000fe200078ec0ff */
[----:B-1----:R-:W-:Y:S01]  /*3b70*/  IMAD.MOV.U32 R9, RZ, RZ, 0x1 ;  /* 0x00000001ff097424 */ /* 0x002fe200078e00ff */
[----:B------:R-:W-:Y:S01]  /*3b80*/  LOP3.LUT R8, R8, 0xffff, RZ, 0xc0, !PT ;  /* 0x0000ffff08087812 */ /* 0x000fe200078ec0ff */
[----:B------:R-:W-:Y:S01]  /*3b90*/  UMOV UR22, URZ ;  /* 0x000000ff00167c82 */ /* 0x000fe20008000000 */
[----:B------:R-:W-:Y:S01]  /*3ba0*/  R2UR UR12, R0 ;  /* 0x00000000000c72ca */ /* 0x000fe200000e0000 */
[----:B------:R-:W-:Y:S01]  /*3bb0*/  UMOV UR21, URZ ;  /* 0x000000ff00157c82 */ /* 0x000fe20008000000 */
[----:B------:R-:W-:Y:S01]  /*3bc0*/  R2UR UR13, R8 ;  /* 0x00000000080d72ca */ /* 0x000fe200000e0000 */
[----:B------:R-:W-:Y:S01]  /*3bd0*/  IMAD.MOV.U32 R8, RZ, RZ, RZ ;  /* 0x000000ffff087224 */ /* 0x000fe200078e00ff */
[----:B------:R-:W-:Y:S01]  /*3be0*/  UMOV UR20, URZ ;  /* 0x000000ff00147c82 */ /* 0x000fe20008000000 */
[----:B------:R-:W-:-:S02]  /*3bf0*/  UISETP.NE.AND UP2, UPT, UR5, URZ, UPT ;  /* 0x000000ff0500728c */ /* 0x000fc4000bf45270 */
[----:B---3--:R-:W-:Y:S01]  /*3c00*/  ULEA UR8, UR8, UR6, 0x18 ;  /* 0x0000000608087291 */ /* 0x008fe2000f8ec0ff */
[----:B------:R-:W1:Y:S03]  /*3c10*/  LDCU UR6, c[0x0][0x38c] ;  /* 0x00007180ff0677ac */ /* 0x000e660008000800 */
[----:B------:R-:W-:Y:S02]  /*3c20*/  UIADD3 UR14, UPT, UPT, UR8, 0x6400, URZ ;  /* 0x00006400080e7890 */ /* 0x000fe4000fffe0ff */
[----:B------:R-:W-:-:S03]  /*3c30*/  UIADD3 UR15, UPT, UPT, UR8, 0x16400, URZ ;  /* 0x00016400080f7890 */ /* 0x000fc6000fffe0ff */
[----:B--2---:R-:W2:Y:S01]  /*3c40*/  LDS R2, [UR8+0x200] ;  /* 0x00020008ff027984 */ /* 0x004ea20008000800 */
[----:B------:R-:W-:Y:S02]  /*3c50*/  USHF.R.U32.HI UR14, URZ, 0x4, UR14 ;  /* 0x00000004ff0e7899 */ /* 0x000fe4000801160e */
[----:B------:R-:W-:Y:S02]  /*3c60*/  USHF.R.U32.HI UR15, URZ, 0x4, UR15 ;  /* 0x00000004ff0f7899 */ /* 0x000fe4000801160f */
[----:B------:R-:W-:Y:S02]  /*3c70*/  ULOP3.LUT UR14, UR14, 0x3fff, URZ, 0xc0, !UPT ;  /* 0x00003fff0e0e7892 */ /* 0x000fe4000f8ec0ff */
[----:B------:R-:W-:Y:S02]  /*3c80*/  ULOP3.LUT UR15, UR15, 0x3fff, URZ, 0xc0, !UPT ;  /* 0x00003fff0f0f7892 */ /* 0x000fe4000f8ec0ff */
[----:B------:R-:W-:Y:S02]  /*3c90*/  ULOP3.LUT UR14, UR14, 0x10000, URZ, 0xfc, !UPT ;  /* 0x000100000e0e7892 */ /* 0x000fe4000f8efcff */
[----:B-1----:R-:W-:-:S02]  /*3ca0*/  UIADD3 UR6, UPT, UPT, UR6, 0x3f, URZ ;  /* 0x0000003f06067890 */ /* 0x002fc4000fffe0ff */
[----:B------:R-:W-:Y:S02]  /*3cb0*/  ULOP3.LUT UR15, UR15, 0x10000, URZ, 0xfc, !UPT ;  /* 0x000100000f0f7892 */ /* 0x000fe4000f8efcff */
[----:B------:R-:W-:Y:S01]  /*3cc0*/  USHF.R.S32.HI UR7, URZ, 0x1f, UR6 ;  /* 0x0000001fff077899 */ /* 0x000fe20008011406 */
[----:B------:R-:W-:Y:S01]  /*3cd0*/  UMOV UR28, 0x0 ;  /* 0x00000000001c7882 */ /* 0x000fe20000000000 */
[----:B------:R-:W-:Y:S02]  /*3ce0*/  UMOV UR29, 0x84004a0 ;  /* 0x084004a0001d7882 */ /* 0x000fe40000000000 */
[----:B------:R-:W-:Y:S01]  /*3cf0*/  ULEA.HI UR7, UR7, UR6, URZ, 0x6 ;  /* 0x0000000607077291 */ /* 0x000fe2000f8f30ff */
[----:B------:R-:W-:Y:S01]  /*3d00*/  UMOV UR26, 0x0 ;  /* 0x00000000001a7882 */ /* 0x000fe20000000000 */
[----:B------:R-:W-:Y:S02]  /*3d10*/  UMOV UR27, 0x84004a0 ;  /* 0x084004a0001b7882 */ /* 0x000fe40000000000 */
[----:B------:R-:W-:-:S04]  /*3d20*/  USHF.R.S32.HI UR7, URZ, 0x6, UR7 ;  /* 0x00000006ff077899 */ /* 0x000fc80008011407 */
[----:B------:R-:W-:-:S04]  /*3d30*/  UISETP.LT.AND UP0, UPT, UR7, 0x1, UPT ;  /* 0x000000010700788c */ /* 0x000fc8000bf01270 */
[----:B------:R-:W-:Y:S01]  /*3d40*/  USEL UR23, UR7, 0x1, !UP0 ;  /* 0x0000000107177887 */ /* 0x000fe2000c000000 */
[----:B--2---:R-:W-:Y:S02]  /*3d50*/  R2UR UR24, R2 ;  /* 0x00000000021872ca */ /* 0x004fe400000e0000 */
[----:B------:R-:W-:-:S13]  /*3d60*/  CS2R R2, SRZ ;  /* 0x0000000000027805 */ /* 0x000fda000001ff00 */
.L_x_87:
[C---:B------:R-:W-:Y:S02]  /*3d70*/  LEA R0, R8.reuse, UR8, 0x3 ;  /* 0x0000000808007c11 */ /* 0x040fe4000f8e18ff */
[----:B------:R-:W-:Y:S02]  /*3d80*/  SHF.L.U32 R5, R3, 0x1f, RZ ;  /* 0x0000001f03057819 */ /* 0x000fe400000006ff */
[----:B------:R-:W-:Y:S02]  /*3d90*/  LEA R4, R8, UR8, 0x4 ;  /* 0x0000000808047c11 */ /* 0x000fe4000f8e20ff */
[----:B------:R-:W1:Y:S02]  /*3da0*/  SYNCS.PHASECHK.TRANS64.TRYWAIT P0, [R0+URZ+0x150], R5 ;  /* 0x00015005000075a7 */ /* 0x000e6400080011ff */
[----:B-1-34-:R-:W-:Y:S05]  /*3db0*/  @!P0 BRA `(.L_x_80) ;  /* 0x0000006c00688947 */ /* 0x01afea0003800000 */
.L_x_198:
[----:B-1----:R-:W1:Y:S01]  /*3dc0*/  LDS.128 R4, [R4+0x1e0] ;  /* 0x0001e00004047984 */ /* 0x002e620000000c00 */
[----:B------:R-:W-:Y:S02]  /*3dd0*/  VIADD R0, R0, 0x160 ;  /* 0x0000016000007836 */ /* 0x000fe40000000000 */
[----:B------:R-:W-:Y:S01]  /*3de0*/  VIADD R8, R8, 0x1 ;  /* 0x0000000108087836 */ /* 0x000fe20000000000 */
[----:B------:R-:W-:Y:S01]  /*3df0*/  @!PT LDS RZ, [RZ] ;  /* 0x00000000fffff984 */ /* 0x000fe20000000800 */
[----:B------:R-:W-:Y:S01]  /*3e00*/  @!PT LDS RZ, [RZ] ;  /* 0x00000000fffff984 */ /* 0x000fe20000000800 */
[----:B------:R-:W-:Y:S01]  /*3e10*/  @!PT LDS RZ, [RZ] ;  /* 0x00000000fffff984 */ /* 0x000fe20000000800 */
[----:B------:R-:W-:Y:S01]  /*3e20*/  @!PT LDS RZ, [RZ] ;  /* 0x00000000fffff984 */ /* 0x000fe20000000800 */
[----:B------:R2:W-:Y:S06]  /*3e30*/  MEMBAR.ALL.CTA ;  /* 0x0000000000007992 */ /* 0x0005ec0000008000 */
[----:B--2---:R-:W2:Y:S01]  /*3e40*/  FENCE.VIEW.ASYNC.S ;  /* 0x00000000000073c6 */ /* 0x004ea20000000000 */
[----:B------:R-:W-:-:S04]  /*3e50*/  PRMT R0, RZ, 0x654, R0 ;  /* 0x00000654ff007816 */ /* 0x000fc80000000000 */
[----:B--2---:R2:W-:Y:S01]  /*3e60*/  SYNCS.ARRIVE.TRANS64.RED.A1T0 RZ, [R0+URZ], RZ ;  /* 0x000000ff00ff79a7 */ /* 0x0045e200081004ff */
[----:B-1----:R-:W-:Y:S01]  /*3e70*/  LOP3.LUT P1, RZ, R6, 0x1, RZ, 0xc0, !PT ;  /* 0x0000000106ff7812 */ /* 0x002fe2000782c0ff */
[----:B--2---:R-:W-:-:S12]  /*3e80*/  BRA.U UP2, `(.L_x_81) ;  /* 0x0000000102e07547 */ /* 0x004fd8000b800000 */
[----:B------:R-:W1:Y:S01]  /*3e90*/  LDCU UR6, c[0x0][0x38c] ;  /* 0x00007180ff0677ac */ /* 0x000e620008000800 */
[----:B------:R-:W-:Y:S02]  /*3ea0*/  PLOP3.LUT P2, PT, PT, PT, PT, 0x80, 0x8 ;  /* 0x000000000008781c */ /* 0x000fe40003f4f070 */
[----:B------:R-:W-:Y:S01]  /*3eb0*/  SHF.L.U32 R5, R9, 0x1f, RZ ;  /* 0x0000001f09057819 */ /* 0x000fe200000006ff */
[----:B------:R-:W-:Y:S02]  /*3ec0*/  ULEA UR10, UR22, UR8, 0x3 ;  /* 0x00000008160a7291 */ /* 0x000fe4000f8e18ff */
[----:B------:R-:W-:Y:S02]  /*3ed0*/  ULEA UR11, UR22, UR24, 0x7 ;  /* 0x00000018160b7291 */ /* 0x000fe4000f8e38ff */
[----:B-1----:R-:W-:-:S06]  /*3ee0*/  UISETP.GE.AND UP0, UPT, UR6, 0x1, UPT ;  /* 0x000000010600788c */ /* 0x002fcc000bf06270 */
[----:B------:R-:W-:-:S05]  /*3ef0*/  PLOP3.LUT P0, PT, PT, PT, UP0, 0x80, 0x8 ;  /* 0x000000000008781c */ /* 0x000fca0003f0f008 */
[----:B------:R-:W-:-:S08]  /*3f00*/  @UP0 ULEA UR6, UR21, UR8, 0x3 ;  /* 0x0000000815060291 */ /* 0x000fd0000f8e18ff */
[----:B------:R-:W-:-:S04]  /*3f10*/  @P0 SHF.L.U32 R0, R2, 0x1f, RZ ;  /* 0x0000001f02000819 */ /* 0x000fc800000006ff */
[----:B------:R1:W2:Y:S01]  /*3f20*/  @P0 SYNCS.PHASECHK.TRANS64.TRYWAIT P2, [UR6], R0 ;  /* 0x00000000ff0005a7 */ /* 0x0002a20008041106 */
[----:B------:R-:W3:Y:S02]  /*3f30*/  SYNCS.PHASECHK.TRANS64.TRYWAIT P0, [UR10+0x190], R5 ;  /* 0x00019005ff0075a7 */ /* 0x000ee4000800110a */
[----:B-123--:R-:W-:Y:S05]  /*3f40*/  @!P0 BRA `(.L_x_82) ;  /* 0x0000006c00188947 */ /* 0x00efea0003800000 */
.L_x_200:
[----:B------:R-:W-:Y:S01]  /*3f50*/  UMOV UR19, UR20 ;  /* 0x0000001400137c82 */ /* 0x000fe20008000000 */
[----:B------:R-:W-:Y:S05]  /*3f60*/  BRA.U !UP0, `(.L_x_83) ;  /* 0x0000000108987547 */ /* 0x000fea000b800000 */
[----:B------:R-:W-:Y:S02]  /*3f70*/  UIADD3 UR19, UPT, UPT, UR23, UR20, URZ ;  /* 0x0000001417137290 */ /* 0x000fe4000fffe0ff */
[----:B------:R-:W-:Y:S01]  /*3f80*/  UPLOP3.LUT UP3, UPT, UPT, UPT, UPT, 0x40, 0x4 ;  /* 0x000000000004789c */ /* 0x000fe20003f6e870 */
[----:B------:R-:W-:Y:S01]  /*3f90*/  UMOV UR18, UR7 ;  /* 0x0000000700127c82 */ /* 0x000fe20008000000 */
[----:B------:R-:W-:-:S09]  /*3fa0*/  UMOV UR17, UR21 ;  /* 0x0000001500117c82 */ /* 0x000fd20008000000 */
.L_x_86:
[----:B--2---:R-:W-:Y:S01]  /*3fb0*/  ULEA UR9, UR17, UR8, 0x3 ;  /* 0x0000000811097291 */ /* 0x004fe2000f8e18ff */
[----:B---3--:R-:W-:Y:S11]  /*3fc0*/  @P2 BRA `(.L_x_84) ;  /* 0x00000000000c2947 */ /* 0x008ff60003800000 */
[----:B-1----:R-:W-:Y:S04]  /*3fd0*/  SHF.L.U32 R5, R2, 0x1f, RZ ;  /* 0x0000001f02057819 */ /* 0x002fe800000006ff */
[----:B------:R-:W1:Y:S02]  /*3fe0*/  SYNCS.PHASECHK.TRANS64.TRYWAIT P0, [UR9], R5 ;  /* 0x00000005ff0075a7 */ /* 0x000e640008001109 */
[----:B-1----:R-:W-:Y:S05]  /*3ff0*/  @!P0 BRA `(.L_x_85) ;  /* 0x0000006c00048947 */ /* 0x002fea0003800000 */
.L_x_84:
[----:B------:R-:W-:Y:S01]  /*4000*/  UISETP.NE.AND UP0, UPT, UR18, 0x1, UPT ;  /* 0x000000011200788c */ /* 0x000fe2000bf05270 */
[----:B------:R-:W-:Y:S01]  /*4010*/  PLOP3.LUT P2, PT, PT, PT, PT, 0x80, 0x8 ;  /* 0x000000000008781c */ /* 0x000fe20003f4f070 */
[----:B------:R-:W-:Y:S02]  /*4020*/  UIADD3 UR21, UPT, UPT, UR17, 0x1, URZ ;  /* 0x0000000111157890 */ /* 0x000fe4000fffe0ff */
[----:B------:R-:W-:Y:S02]  /*4030*/  ULEA UR30, UR17, UR15, 0x9 ;  /* 0x0000000f111e7291 */ /* 0x000fe4000f8e48ff */
[----:B------:R-:W-:Y:S01]  /*4040*/  UISETP.NE.AND UP1, UPT, UR21, 0x10, UPT ;  /* 0x000000101500788c */ /* 0x000fe2000bf25270 */
[----:B------:R-:W-:Y:S01]  /*4050*/  PLOP3.LUT P0, PT, PT, PT, UP0, 0x80, 0x8 ;  /* 0x000000000008781c */ /* 0x000fe20003f0f008 */
[----:B------:R-:W-:Y:S02]  /*4060*/  ULEA UR32, UR17, UR14, 0x8 ;  /* 0x0000000e11207291 */ /* 0x000fe4000f8e40ff */
[----:B------:R-:W-:Y:S02]  /*4070*/  USEL UR16, URZ, 0x1, UP1 ;  /* 0x00000001ff107887 */ /* 0x000fe40008800000 */
[----:B------:R-:W-:Y:S02]  /*4080*/  USEL UR21, UR21, URZ, UP1 ;  /* 0x000000ff15157287 */ /* 0x000fe40008800000 */
[----:B------:R-:W-:Y:S02]  /*4090*/  UIADD3 UR36, UPT, UPT, UR30, 0x2, URZ ;  /* 0x000000021e247890 */ /* 0x000fe4000fffe0ff */
[----:B------:R-:W-:Y:S01]  /*40a0*/  @UP0 ULEA UR6, UR21, UR8, 0x3 ;  /* 0x0000000815060291 */ /* 0x000fe2000f8e18ff */
[----:B------:R-:W-:Y:S01]  /*40b0*/  LOP3.LUT R2, R2, UR16, RZ, 0x3c, !PT ;  /* 0x0000001002027c12 */ /* 0x000fe2000f8e3cff */
[----:B------:R-:W-:Y:S02]  /*40c0*/  UIADD3 UR34, UPT, UPT, UR32, 0x2, URZ ;  /* 0x0000000220227890 */ /* 0x000fe4000fffe0ff */
[----:B------:R-:W-:Y:S01]  /*40d0*/  UIADD3 UR9, UPT, UPT, UR9, 0x80, URZ ;  /* 0x0000008009097890 */ /* 0x000fe2000fffe0ff */
[----:B-1----:R-:W-:Y:S01]  /*40e0*/  @P0 SHF.L.U32 R0, R2, 0x1f, RZ ;  /* 0x0000001f02000819 */ /* 0x002fe200000006ff */
[----:B------:R-:W-:Y:S01]  /*40f0*/  UMOV UR31, 0x80004020 ;  /* 0x80004020001f7882 */ /* 0x000fe20000000000 */
[----:B------:R-:W-:Y:S01]  /*4100*/  UMOV UR33, 0x80004020 ;  /* 0x8000402000217882 */ /* 0x000fe20000000000 */
[----:B------:R-:W-:Y:S01]  /*4110*/  UMOV UR37, 0x80004020 ;  /* 0x8000402000257882 */ /* 0x000fe20000000000 */
[----:B------:R2:W3:Y:S01]  /*4120*/  @P0 SYNCS.PHASECHK.TRANS64.TRYWAIT P2, [UR6], R0 ;  /* 0x00000000ff0005a7 */ /* 0x0004e20008041106 */
[----:B------:R-:W-:Y:S01]  /*4130*/  UIADD3 UR20, UPT, UPT, UR20, 0x1, URZ ;  /* 0x0000000114147890 */ /* 0x000fe2000fffe0ff */
[----:B------:R2:W-:Y:S01]  /*4140*/  UTCIMMA.2CTA gdesc[UR32], gdesc[UR30], tmem[UR11], tmem[UR28], idesc[UR29], UP3 ;  /* 0x00ff1c1e200075ea */ /* 0x0005e20009a0010b */
[----:B------:R-:W-:Y:S02]  /*4150*/  UIADD3 UR18, UPT, UPT, UR18, -0x1, URZ ;  /* 0xffffffff12127890 */ /* 0x000fe4000fffe0ff */
[----:B------:R-:W-:Y:S02]  /*4160*/  UISETP.NE.AND UP0, UPT, UR20, UR19, UPT ;  /* 0x000000131400728c */ /* 0x000fe4000bf05270 */
[----:B------:R-:W-:Y:S01]  /*4170*/  UPLOP3.LUT UP3, UPT, UPT, UPT, UPT, 0x80, 0x8 ;  /* 0x000000000008789c */ /* 0x000fe20003f6f070 */
[----:B------:R-:W-:Y:S01]  /*4180*/  UMOV UR35, 0x80004020 ;  /* 0x8000402000237882 */ /* 0x000fe20000000000 */
[----:B------:R-:W-:Y:S01]  /*4190*/  UMOV UR17, UR21 ;  /* 0x0000001500117c82 */ /* 0x000fe20008000000 */
[----:B------:R2:W-:Y:S01]  /*41a0*/  UTCIMMA.2CTA gdesc[UR34], gdesc[UR36], tmem[UR11], tmem[UR26], idesc[UR27], UPT ;  /* 0x00ff1a24220075ea */ /* 0x0005e2000ba0010b */
[----:B------:R2:W-:Y:S03]  /*41b0*/  UTCBAR.2CTA.MULTICAST [UR9], URZ, UR13 ;  /* 0x000000ff090073e9 */ /* 0x0005e6000820080d */
[----:B------:R-:W-:Y:S05]  /*41c0*/  BRA.U UP0, `(.L_x_86) ;  /* 0xfffffffd00787547 */ /* 0x000fea000b83ffff */
.L_x_83:
[----:B------:R-:W-:Y:S01]  /*41d0*/  UIADD3 UR10, UPT, UPT, UR10, 0x170, URZ ;  /* 0x000001700a0a7890 */ /* 0x000fe2000fffe0ff */
[----:B------:R-:W-:-:S08]  /*41e0*/  UMOV UR20, UR19 ;  /* 0x0000001300147c82 */ /* 0x000fd00008000000 */
[----:B------:R4:W-:Y:S01]  /*41f0*/  UTCBAR.2CTA.MULTICAST [UR10], URZ, UR12 ;  /* 0x000000ff0a0073e9 */ /* 0x0009e2000820080c */
[----:B------:R-:W-:Y:S02]  /*4200*/  NOP ;  /* 0x0000000000007918 */ /* 0x000fe40000000000 */
.L_x_81:
[----:B------:R-:W-:Y:S01]  /*4210*/  UIADD3 UR22, UPT, UPT, UR22, 0x1, URZ ;  /* 0x0000000116167890 */ /* 0x000fe2000fffe0ff */
[----:B------:R-:W-:-:S03]  /*4220*/  ISETP.NE.AND P0, PT, R8, 0x2, PT ;  /* 0x000000020800780c */ /* 0x000fc60003f05270 */
[----:B------:R-:W-:Y:S01]  /*4230*/  UISETP.NE.AND UP0, UPT, UR22, 0x4, UPT ;  /* 0x000000041600788c */ /* 0x000fe2000bf05270 */
[----:B-12---:R-:W-:Y:S02]  /*4240*/  SEL R0, RZ, 0x1, P0 ;  /* 0x00000001ff007807 */ /* 0x006fe40000000000 */
[----:B------:R-:W-:Y:S01]  /*4250*/  SEL R8, R8, RZ, P0 ;  /* 0x000000ff08087207 */ /* 0x000fe20000000000 */
[----:B------:R-:W-:Y:S01]  /*4260*/  USEL UR6, URZ, 0x1, UP0 ;  /* 0x00000001ff067887 */ /* 0x000fe20008000000 */
[----:B------:R-:W-:Y:S01]  /*4270*/  LOP3.LUT R3, R3, R0, RZ, 0x3c, !PT ;  /* 0x0000000003037212 */ /* 0x000fe200078e3cff */
[----:B------:R-:W-:-:S04]  /*4280*/  USEL UR22, UR22, URZ, UP0 ;  /* 0x000000ff16167287 */ /* 0x000fc80008000000 */
[----:B------:R-:W-:Y:S01]  /*4290*/  LOP3.LUT R9, R9, UR6, RZ, 0x3c, !PT ;  /* 0x0000000609097c12 */ /* 0x000fe2000f8e3cff */
[----:B------:R-:W-:Y:S07]  /*42a0*/  @P1 BRA `(.L_x_87) ;  /* 0xfffffff800b01947 */ /* 0x000fee000383ffff */
[----:B------:R-:W1:Y:S01]  /*42b0*/  S2UR UR6, SR_CgaCtaId ;  /* 0x00000000000679c3 */ /* 0x000e620000008800 */
[----:B------:R-:W-:Y:S01]  /*42c0*/  ELECT P0, URZ, PT ;  /* 0x0000000000ff782f */ /* 0x000fe20003800000 */
[----:B------:R-:W-:Y:S01]  /*42d0*/  HFMA2 R0, -RZ, RZ, 0, 5.9604644775390625e-08 ;  /* 0x00000001ff007431 */ /* 0x000fe200000001ff */
[----:B------:R-:W-:-:S05]  /*42e0*/  UMOV UR7, 0x40 ;  /* 0x0000004000077882 */ /* 0x000fca0000000000 */
[----:B------:R-:W-:Y:S01]  /*42f0*/  UVIRTCOUNT.DEALLOC.SMPOOL 0x80 ;  /* 0x000000800000784c */ /* 0x000fe20000000000 */
[----:B------:R-:W-:Y:S02]  /*4300*/  UISETP.NE.AND UP0, UPT, UR5, URZ, UPT ;  /* 0x000000ff0500728c */ /* 0x000fe4000bf05270 */
[----:B-1----:R-:W-:-:S09]  /*4310*/  ULEA UR6, UR6, UR7, 0x18 ;  /* 0x0000000706067291 */ /* 0x002fd2000f8ec0ff */
[----:B------:R1:W-:Y:S01]  /*4320*/  @P0 STS.U8 [UR6+0x1c], R0 ;  /* 0x00001c00ff000988 */ /* 0x0003e20008000006 */
[----:B------:R-:W-:Y:S05]  /*4330*/  BRA.U UP0, `(.L_x_88) ;  /* 0x0000000100a07547 */ /* 0x000fea000b800000 */
[----:B------:R-:W-:Y:S01]  /*4340*/  UIADD3 UR5, UPT, UPT, UR8, 0x190, URZ ;  /* 0x0000019008057890 */ /* 0x000fe2000fffe0ff */
[----:B------:R-:W-:-:S03]  /*4350*/  SHF.L.U32 R3, R9, 0x1f, RZ ;  /* 0x0000001f09037819 */ /* 0x000fc600000006ff */
[----:B------:R-:W-:-:S09]  /*4360*/  ULEA UR7, UR22, UR5, 0x3 ;  /* 0x0000000516077291 */ /* 0x000fd2000f8e18ff */
[----:B------:R-:W2:Y:S02]  /*4370*/  SYNCS.PHASECHK.TRANS64.TRYWAIT P0, [UR7], R3 ;  /* 0x00000003ff0075a7 */ /* 0x000ea40008001107 */
[----:B--2---:R-:W-:Y:S05]  /*4380*/  @!P0 BRA `(.L_x_89) ;  /* 0x0000006800388947 */ /* 0x004fea0003800000 */
.L_x_203:
[----:B------:R-:W-:-:S04]  /*4390*/  UIADD3 UR9, UPT, UPT, UR22, 0x1, URZ ;  /* 0x0000000116097890 */ /* 0x000fc8000fffe0ff */
[----:B------:R-:W-:-:S04]  /*43a0*/  UISETP.NE.AND UP1, UPT, UR9, 0x4, UPT ;  /* 0x000000040900788c */ /* 0x000fc8000bf25270 */
[----:B----4-:R-:W-:Y:S02]  /*43b0*/  USEL UR10, URZ, 0x1, UP1 ;  /* 0x00000001ff0a7887 */ /* 0x010fe40008800000 */
[----:B------:R-:W-:-:S04]  /*43c0*/  USEL UR9, UR9, URZ, UP1 ;  /* 0x000000ff09097287 */ /* 0x000fc80008800000 */
[----:B------:R-:W-:Y:S01]  /*43d0*/  ULEA UR7, UR9, UR5, 0x3 ;  /* 0x0000000509077291 */ /* 0x000fe2000f8e18ff */
[----:B------:R-:W-:-:S04]  /*43e0*/  LOP3.LUT R2, R9, UR10, RZ, 0x3c, !PT ;  /* 0x0000000a09027c12 */ /* 0x000fc8000f8e3cff */
[----:B-1----:R-:W-:-:S04]  /*43f0*/  SHF.L.U32 R3, R2, 0x1f, RZ ;  /* 0x0000001f02037819 */ /* 0x002fc800000006ff */
[----:B------:R-:W1:Y:S02]  /*4400*/  SYNCS.PHASECHK.TRANS64.TRYWAIT P0, [UR7], R3 ;  /* 0x00000003ff0075a7 */ /* 0x000e640008001107 */
[----:B-1----:R-:W-:Y:S05]  /*4410*/  @!P0 BRA `(.L_x_90) ;  /* 0x00000068002c8947 */ /* 0x002fea0003800000 */
.L_x_205:
        /* <DEDUP_REMOVED lines=9> */
.L_x_207:
[----:B------:R-:W-:-:S04]  /*44b0*/  UIADD3 UR9, UPT, UPT, UR9, 0x1, URZ ;  /* 0x0000000109097890 */ /* 0x000fc8000fffe0ff */
[----:B------:R-:W-:-:S04]  /*44c0*/  UISETP.NE.AND UP1, UPT, UR9, 0x4, UPT ;  /* 0x000000040900788c */ /* 0x000fc8000bf25270 */
[----:B------:R-:W-:Y:S02]  /*44d0*/  USEL UR7, URZ, 0x1, UP1 ;  /* 0x00000001ff077887 */ /* 0x000fe40008800000 */
[----:B------:R-:W-:-:S04]  /*44e0*/  USEL UR9, UR9, URZ, UP1 ;  /* 0x000000ff09097287 */ /* 0x000fc80008800000 */
[----:B------:R-:W-:Y:S01]  /*44f0*/  ULEA UR9, UR9, UR5, 0x3 ;  /* 0x0000000509097291 */ /* 0x000fe2000f8e18ff */
[----:B-1----:R-:W-:-:S04]  /*4500*/  LOP3.LUT R3, R2, UR7, RZ, 0x3c, !PT ;  /* 0x0000000702037c12 */ /* 0x002fc8000f8e3cff */
[----:B------:R-:W-:Y:S01]  /*4510*/  SHF.L.U32 R3, R3, 0x1f, RZ ;  /* 0x0000001f03037819 */ /* 0x000fe200000006ff */
[----:B------:R-:W-:-:S04]  /*4520*/  IMAD.U32 R0, RZ, RZ, UR9 ;  /* 0x00000009ff007e24 */ /* 0x000fc8000f8e00ff */
[----:B------:R1:W2:Y:S03]  /*4530*/  SYNCS.PHASECHK.TRANS64.TRYWAIT P0, [R0+URZ], R3 ;  /* 0x00000003000075a7 */ /* 0x0002a600080011ff */
[----:B--2---:R-:W-:Y:S05]  /*4540*/  @!P0 NANOSLEEP.SYNCS 0x989680 ;  /* 0x009896800000895d */ /* 0x004fea0003900000 */
[----:B------:R-:W2:Y:S02]  /*4550*/  @!P0 SYNCS.PHASECHK.TRANS64 P0, [R0+URZ], R3 ;  /* 0x00000003000085a7 */ /* 0x000ea400080010ff */
[----:B--2---:R-:W-:Y:S05]  /*4560*/  @P0 BRA `(.L_x_92) ;  /* 0x0000000000200947 */ /* 0x004fea0003800000 */
.L_x_93:
[----:B--2---:R2:W4:Y:S02]  /*4570*/  SYNCS.PHASECHK.TRANS64.TRYWAIT P0, [R0+URZ], R3 ;  /* 0x00000003000075a7 */ /* 0x00452400080011ff */
[----:B----4-:R-:W-:Y:S05]  /*4580*/  @!P0 NANOSLEEP.SYNCS 0x989680 ;  /* 0x009896800000895d */ /* 0x010fea0003900000 */
[----:B------:R-:W4:Y:S02]  /*4590*/  @!P0 SYNCS.PHASECHK.TRANS64 P0, [R0+URZ], R3 ;  /* 0x00000003000085a7 */ /* 0x000f2400080010ff */
[----:B----4-:R-:W-:Y:S05]  /*45a0*/  @!P0 BRA `(.L_x_93) ;  /* 0xfffffffc00f08947 */ /* 0x010fea000383ffff */
[----:B------:R-:W-:Y:S05]  /*45b0*/  BRA `(.L_x_92) ;  /* 0x00000000000c7947 */ /* 0x000fea0003800000 */
.L_x_88:
[----:B------:R-:W-:-:S04]  /*45c0*/  UIADD3 UR5, UPT, UPT, UR8, 0x1d0, URZ ;  /* 0x000001d008057890 */ /* 0x000fc8000fffe0ff */
[----:B------:R-:W-:-:S09]  /*45d0*/  UPRMT UR5, UR4, 0x654, UR5 ;  /* 0x0000065404057896 */ /* 0x000fd20008000005 */
[----:B------:R-:W-:Y:S03]  /*45e0*/  SYNCS.ARRIVE.TRANS64.RED.A1T0 RZ, [UR5], RZ ;  /* 0x000000ffffff79a7 */ /* 0x000fe60008100405 */
.L_x_92:
[----:B-12---:R-:W-:Y:S01]  /*45f0*/  SHF.L.U32 R3, RZ, 0x1f, RZ ;  /* 0x0000001fff037819 */ /* 0x006fe200000006ff */
[----:B------:R-:W-:Y:S01]  /*4600*/  UIADD3 UR5, UPT, UPT, UR8, 0x1d0, URZ ;  /* 0x000001d008057890 */ /* 0x000fe2000fffe0ff */
[----:B------:R-:W-:Y:S02]  /*4610*/  PLOP3.LUT P0, PT, PT, PT, UP0, 0x80, 0x8 ;  /* 0x000000000008781c */ /* 0x000fe40003f0f008 */
[----:B------:R-:W1:Y:S02]  /*4620*/  SYNCS.PHASECHK.TRANS64.TRYWAIT P1, [UR8+0x1d0], R3 ;  /* 0x0001d003ff0075a7 */ /* 0x000e640008021108 */
[----:B-1----:R-:W-:Y:S09]  /*4630*/  @!P1 BRA `(.L_x_94) ;  /* 0x0000006400d49947 */ /* 0x002ff20003800000 */
.L_x_209:
[----:B------:R-:W-:Y:S01]  /*4640*/  @!UP0 UPRMT UR5, UR4, 0x654, UR5 ;  /* 0x0000065404058896 */ /* 0x000fe20008000005 */
[----:B------:R-:W-:Y:S02]  /*4650*/  UMOV UR8, 0xffff ;  /* 0x0000ffff00087882 */ /* 0x000fe40000000000 */
[----:B------:R-:W-:-:S06]  /*4660*/  UMOV UR4, 0x1 ;  /* 0x0000000100047882 */ /* 0x000fcc0000000000 */
[----:B------:R-:W-:Y:S01]  /*4670*/  @!P0 SYNCS.ARRIVE.TRANS64.RED.A1T0 RZ, [UR5], RZ ;  /* 0x000000ffffff89a7 */ /* 0x000fe20008100405 */
[----:B------:R-:W-:Y:S01]  /*4680*/  NOP ;  /* 0x0000000000007918 */ /* 0x000fe20000000000 */
[----:B-1----:R-:W1:Y:S01]  /*4690*/  LDS R0, [UR6+0x14] ;  /* 0x00001406ff007984 */ /* 0x002e620008000800 */
[----:B------:R-:W-:-:S04]  /*46a0*/  ULOP3.LUT UR5, UR24, 0xffff, URZ, 0xc0, !UPT ;  /* 0x0000ffff18057892 */ /* 0x000fc8000f8ec0ff */
[----:B------:R-:W-:-:S04]  /*46b0*/  USHF.R.U32.HI UR5, URZ, 0x5, UR5 ;  /* 0x00000005ff057899 */ /* 0x000fc80008011605 */
[----:B------:R-:W-:Y:S02]  /*46c0*/  USHF.L.U32 UR8, UR8, UR5, URZ ;  /* 0x0000000508087299 */ /* 0x000fe400080006ff */
[----:B------:R-:W-:-:S04]  /*46d0*/  USHF.L.U32 UR4, UR4, UR5, URZ ;  /* 0x0000000504047299 */ /* 0x000fc800080006ff */
[----:B-1----:R-:W-:-:S04]  /*46e0*/  LOP3.LUT R0, R0, UR8, RZ, 0xc0, !PT ;  /* 0x0000000800007c12 */ /* 0x002fc8000f8ec0ff */
[----:B------:R-:W-:-:S13]  /*46f0*/  ISETP.NE.AND P0, PT, R0, UR8, PT ;  /* 0x0000000800007c0c */ /* 0x000fda000bf05270 */
[----:B------:R-:W-:Y:S05]  /*4700*/  @P0 BRA `(.L_x_95) ;  /* 0x0000000000580947 */ /* 0x000fea0003800000 */
[----:B------:R-:W1:Y:S02]  /*4710*/  LDS R0, [UR6+0x18] ;  /* 0x00001806ff007984 */ /* 0x000e640008000800 */
[----:B-1----:R-:W-:-:S04]  /*4720*/  LOP3.LUT R0, R0, UR4, RZ, 0xc0, !PT ;  /* 0x0000000400007c12 */ /* 0x002fc8000f8ec0ff */
[----:B------:R-:W-:-:S13]  /*4730*/  ISETP.NE.AND P0, PT, R0, UR4, PT ;  /* 0x0000000400007c0c */ /* 0x000fda000bf05270 */
[----:B------:R-:W-:Y:S05]  /*4740*/  @P0 BRA `(.L_x_96) ;  /* 0x00000000003c0947 */ /* 0x000fea0003800000 */
[----:B------:R-:W1:Y:S01]  /*4750*/  S2R R2, SR_LANEID ;  /* 0x0000000000027919 */ /* 0x000e620000000000 */
[----:B------:R-:W-:Y:S01]  /*4760*/  ULOP3.LUT UR8, URZ, UR8, URZ, 0x33, !UPT ;  /* 0x00000008ff087292 */ /* 0x000fe2000f8e33ff */
[----:B------:R-:W-:Y:S01]  /*4770*/  LOP3.LUT R4, RZ, UR4, RZ, 0x33, !PT ;  /* 0x00000004ff047c12 */ /* 0x000fe2000f8e33ff */
[----:B------:R-:W-:Y:S02]  /*4780*/  VOTEU.ANY UR7, UPT, PT ;  /* 0x0000000000077886 */ /* 0x000fe400038e0100 */
[----:B------:R-:W-:Y:S01]  /*4790*/  UFLO.U32 UR7, UR7 ;  /* 0x00000007000772bd */ /* 0x000fe200080e0000 */
[----:B------:R-:W2:Y:S01]  /*47a0*/  REDUX UR4, R4 ;  /* 0x00000000040473c4 */ /* 0x000ea20000000000 */
[----:B------:R-:W-:-:S06]  /*47b0*/  IMAD.U32 R0, RZ, RZ, UR8 ;  /* 0x00000008ff007e24 */ /* 0x000fcc000f8e00ff */
[----:B------:R1:W-:Y:S01]  /*47c0*/  UTCATOMSWS.AND URZ, UR8 ;  /* 0x0000000800ff79e3 */ /* 0x0003e20008000000 */
[----:B------:R-:W3:Y:S01]  /*47d0*/  REDUX UR5, R0 ;  /* 0x00000000000573c4 */ /* 0x000ee20000000000 */
[----:B-1----:R-:W-:Y:S01]  /*47e0*/  ISETP.EQ.U32.AND P0, PT, R2, UR7, PT ;  /* 0x0000000702007c0c */ /* 0x002fe2000bf02070 */
[----:B--2---:R-:W-:Y:S01]  /*47f0*/  IMAD.U32 R2, RZ, RZ, UR4 ;  /* 0x00000004ff027e24 */ /* 0x004fe2000f8e00ff */
[----:B---3--:R-:W-:-:S11]  /*4800*/  MOV R3, UR5 ;  /* 0x0000000500037c02 */ /* 0x008fd60008000f00 */
[----:B------:R1:W-:Y:S04]  /*4810*/  @P0 ATOMS.AND RZ, [UR6+0x14], R3 ;  /* 0x00001403ffff098c */ /* 0x0003e8000a800006 */
[----:B------:R1:W-:Y:S01]  /*4820*/  @P0 ATOMS.AND RZ, [UR6+0x18], R2 ;  /* 0x00001802ffff098c */ /* 0x0003e2000a800006 */
[----:B------:R-:W-:Y:S05]  /*4830*/  BRA `(.L_x_97) ;  /* 0x0000000000147947 */ /* 0x000fea0003800000 */
.L_x_96:
[----:B------:R-:W-:Y:S02]  /*4840*/  MOV R2, 0x4860 ;  /* 0x0000486000027802 */ /* 0x000fe40000000f00 */
[----:B---345:R-:W-:Y:S05]  /*4850*/  CALL.REL.NOINC `($__internal_0_$__cuda_sm10x_tcgen05_guardrail_trap_col_being_dealloced_not_returned_by_alloc) ;  /* 0x0000006800b07944 */ /* 0x038fea0003c00000 */
[----:B------:R-:W-:Y:S05]  /*4860*/  BRA `(.L_x_97) ;  /* 0x0000000000087947 */ /* 0x000fea0003800000 */
.L_x_95:
[----:B------:R-:W-:Y:S02]  /*4870*/  MOV R2, 0x4890 ;  /* 0x0000489000027802 */ /* 0x000fe40000000f00 */
[----:B---345:R-:W-:Y:S05]  /*4880*/  CALL.REL.NOINC `($__internal_2_$__cuda_sm10x_tcgen05_guardrail_trap_unallocated_columns_being_dealloced) ;  /* 0x0000006800bc7944 */ /* 0x038fea0003c00000 */
.L_x_97:
[----:B------:R-:W-:Y:S01]  /*4890*/  NOP ;  /* 0x0000000000007918 */ /* 0x000fe20000000000 */
[----:B----4-:R-:W-:Y:S05]  /*48a0*/  EXIT ;  /* 0x000000000000794d */ /* 0x010fea0003800000 */
.L_x_68:
[----:B------:R-:W-:-:S09]  /*48b0*/  UISETP.NE.OR UP5, UPT, UR10, 0x3, !UP5 ;  /* 0x000000030a00788c */ /* 0x000fd2000efa5670 */
[----:B------:R-:W-:Y:S05]  /*48c0*/  BRA.U UP5, `(.L_x_98) ;  /* 0x0000001105787547 */ /* 0x000fea000b800000 */
[----:B------:R-:W1:Y:S01]  /*48d0*/  LDC R0, c[0x0][0xb30] ;  /* 0x0002cc00ff007b82 */ /* 0x000e620000000800 */
[----:B------:R-:W2:Y:S01]  /*48e0*/  LDCU.64 UR8, c[0x0][0x888] ;  /* 0x00011100ff0877ac */ /* 0x000ea20008000a00 */
[----:B------:R-:W-:Y:S02]  /*48f0*/  HFMA2 R29, -RZ, RZ, 0, 0 ;  /* 0x00000000ff1d7431 */ /* 0x000fe400000001ff */
[----:B------:R-:W-:Y:S01]  /*4900*/  IMAD.MOV.U32 R31, RZ, RZ, 0x1 ;  /* 0x00000001ff1f7424 */ /* 0x000fe200078e00ff */
[----:B------:R-:W-:Y:S01]  /*4910*/  MOV R23, 0x1000 ;  /* 0x0000100000177802 */ /* 0x000fe20000000f00 */
[----:B------:R-:W3:Y:S01]  /*4920*/  LDCU.64 UR4, c[0x0][0x890] ;  /* 0x00011200ff0477ac */ /* 0x000ee20008000a00 */
[----:B------:R-:W-:Y:S01]  /*4930*/  IMAD.MOV.U32 R30, RZ, RZ, RZ ;  /* 0x000000ffff1e7224 */ /* 0x000fe200078e00ff */
[----:B------:R-:W4:Y:S01]  /*4940*/  LDC R19, c[0x0][0x370] ;  /* 0x0000dc00ff137b82 */ /* 0x000f220000000800 */
[----:B------:R-:W-:Y:S01]  /*4950*/  UMOV UR7, 0x400 ;  /* 0x0000040000077882 */ /* 0x000fe20000000000 */
[----:B------:R-:W-:-:S02]  /*4960*/  UPLOP3.LUT UP1, UPT, UPT, UPT, UPT, 0x40, 0x4 ;  /* 0x000000000004789c */ /* 0x000fc40003f2e870 */
[----:B------:R-:W-:-:S04]  /*4970*/  ULEA UR7, UR37, UR7, 0x18 ;  /* 0x0000000725077291 */ /* 0x000fc8000f8ec0ff */
[----:B------:R-:W4:Y:S01]  /*4980*/  LDC R2, c[0x0][0xb0c] ;  /* 0x0002c300ff027b82 */ /* 0x000f220000000800 */
[----:B------:R-:W-:Y:S02]  /*4990*/  UIADD3 UR13, UPT, UPT, UR7, 0x118, URZ ;  /* 0x00000118070d7890 */ /* 0x000fe4000fffe0ff */
[----:B--2---:R-:W-:Y:S02]  /*49a0*/  UISETP.NE.U32.AND UP3, UPT, UR8, URZ, UPT ;  /* 0x000000ff0800728c */ /* 0x004fe4000bf65070 */
[----:B------:R-:W-:Y:S02]  /*49b0*/  UIADD3 UR41, UPT, UPT, UR7, 0x100, URZ ;  /* 0x0000010007297890 */ /* 0x000fe4000fffe0ff */
[----:B---3--:R-:W-:Y:S01]  /*49c0*/  UISETP.NE.U32.AND UP4, UPT, UR4, URZ, UPT ;  /* 0x000000ff0400728c */ /* 0x008fe2000bf85070 */
[----:B------:R-:W2:Y:S01]  /*49d0*/  LDC R18, c[0x0][0xb20] ;  /* 0x0002c800ff127b82 */ /* 0x000ea20000000800 */
[----:B-1----:R-:W-:Y:S01]  /*49e0*/  ISETP.NE.AND P1, PT, R0, 0x1, PT ;  /* 0x000000010000780c */ /* 0x002fe20003f25270 */
[----:B------:R-:W-:-:S02]  /*49f0*/  UISETP.NE.AND.EX UP3, UPT, UR9, URZ, UPT, UP3 ;  /* 0x000000ff0900728c */ /* 0x000fc4000bf65330 */
[----:B------:R-:W-:Y:S02]  /*4a00*/  UIADD3 UR33, UPT, UPT, UR7, 0x108, URZ ;  /* 0x0000010807217890 */ /* 0x000fe4000fffe0ff */
[----:B------:R-:W-:Y:S02]  /*4a10*/  UIADD3 UR25, UPT, UPT, UR7, 0x110, URZ ;  /* 0x0000011007197890 */ /* 0x000fe4000fffe0ff */
[----:B------:R-:W1:Y:S01]  /*4a20*/  LDC.64 R32, c[0x0][0x348] ;  /* 0x0000d200ff207b82 */ /* 0x000e620000000a00 */
[----:B------:R-:W-:Y:S02]  /*4a30*/  UPRMT UR13, UR37, 0x654, UR13 ;  /* 0x00000654250d7896 */ /* 0x000fe4000800000d */
[----:B------:R-:W-:-:S05]  /*4a40*/  UISETP.NE.AND.EX UP4, UPT, UR5, URZ, UPT, UP4 ;  /* 0x000000ff0500728c */ /* 0x000fca000bf85340 */
[----:B------:R-:W3:Y:S08]  /*4a50*/  LDC.64 R16, c[0x0][0xb10] ;  /* 0x0002c400ff107b82 */ /* 0x000ef00000000a00 */
[----:B------:R-:W1:Y:S08]  /*4a60*/  LDC.64 R6, c[0x0][0xb18] ;  /* 0x0002c600ff067b82 */ /* 0x000e700000000a00 */
[----:B------:R-:W1:Y:S08]  /*4a70*/  LDC.64 R4, c[0x0][0xb28] ;  /* 0x0002ca00ff047b82 */ /* 0x000e700000000a00 */
[----:B--2-4-:R-:W1:Y:S02]  /*4a80*/  LDC R22, c[0x0][0x374] ;  /* 0x0000dd00ff167b82 */ /* 0x014e640000000800 */
.L_x_109:
[C---:B------:R-:W-:Y:S02]  /*4a90*/  LEA R0, R30.reuse, UR7, 0x3 ;  /* 0x000000071e007c11 */ /* 0x040fe4000f8e18ff */
[----:B------:R-:W-:Y:S02]  /*4aa0*/  SHF.L.U32 R3, R29, 0x1f, RZ ;  /* 0x0000001f1d037819 */ /* 0x000fe400000006ff */
[----:B------:R-:W-:Y:S02]  /*4ab0*/  LEA R24, R30, UR7, 0x4 ;  /* 0x000000071e187c11 */ /* 0x000fe4000f8e20ff */
[----:B--2---:R-:W2:Y:S02]  /*4ac0*/  SYNCS.PHASECHK.TRANS64.TRYWAIT P0, [R0+URZ+0x150], R3 ;  /* 0x00015003000075a7 */ /* 0x004ea400080011ff */
[----:B--2---:R-:W-:Y:S05]  /*4ad0*/  @!P0 BRA `(.L_x_99) ;  /* 0x0000006000c48947 */ /* 0x004fea0003800000 */
.L_x_210:
[----:B------:R-:W-:Y:S01]  /*4ae0*/  ISETP.GE.AND P0, PT, R40, 0x1, PT ;  /* 0x000000012800780c */ /* 0x000fe20003f06270 */
[----:B------:R-:W4:Y:S01]  /*4af0*/  LDS.128 R24, [R24+0x1e0] ;  /* 0x0001e00018187984 */ /* 0x000f220000000c00 */
[----:B--2---:R-:W-:Y:S01]  /*4b00*/  VIADD R0, R0, 0x160 ;  /* 0x0000016000007836 */ /* 0x004fe20000000000 */
[----:B------:R-:W-:Y:S01]  /*4b10*/  @!PT LDS RZ, [RZ] ;  /* 0x00000000fffff984 */ /* 0x000fe20000000800 */
[----:B------:R-:W-:Y:S01]  /*4b20*/  @!PT LDS RZ, [RZ] ;  /* 0x00000000fffff984 */ /* 0x000fe20000000800 */
[----:B------:R-:W-:Y:S01]  /*4b30*/  @!PT LDS RZ, [RZ] ;  /* 0x00000000fffff984 */ /* 0x000fe20000000800 */
[----:B------:R-:W-:Y:S01]  /*4b40*/  @!PT LDS RZ, [RZ] ;  /* 0x00000000fffff984 */ /* 0x000fe20000000800 */
[----:B------:R2:W-:Y:S06]  /*4b50*/  MEMBAR.ALL.CTA ;  /* 0x0000000000007992 */ /* 0x0005ec0000008000 */
[----:B--2---:R-:W2:Y:S01]  /*4b60*/  FENCE.VIEW.ASYNC.S ;  /* 0x00000000000073c6 */ /* 0x004ea20000000000 */
[----:B------:R-:W-:Y:S04]  /*4b70*/  PRMT R0, RZ, 0x654, R0 ;  /* 0x00000654ff007816 */ /* 0x000fe80000000000 */
[----:B--2---:R2:W-:Y:S01]  /*4b80*/  SYNCS.ARRIVE.TRANS64.RED.A1T0 RZ, [R0+URZ], RZ ;  /* 0x000000ff00ff79a7 */ /* 0x0045e200081004ff */
[----:B----4-:R-:W-:Y:S11]  /*4b90*/  LOP3.LUT P3, RZ, R26, 0x1, RZ, 0xc0, !PT ;  /* 0x000000011aff7812 */ /* 0x010ff6000786c0ff */
[----:B------:R-:W-:Y:S02]  /*4ba0*/  @!UPT UIADD3 URZ, UPT, UPT, URZ, URZ, URZ ;  /* 0x000000fffffff290 */ /* 0x000fe4000fffe0ff */
[----:B------:R-:W-:Y:S02]  /*4bb0*/  @P3 MOV R13, R24 ;  /* 0x00000018000d3202 */ /* 0x000fe40000000f00 */
[----:B------:R-:W-:Y:S01]  /*4bc0*/  @P3 LOP3.LUT R8, R25, 0xffff, RZ, 0xc0, !PT ;  /* 0x0000ffff19083812 */ /* 0x000fe200078ec0ff */
[----:B--2---:R-:W-:Y:S06]  /*4bd0*/  @!P0 BRA `(.L_x_100) ;  /* 0x0000000000a48947 */ /* 0x004fec0003800000 */
[----:B-1----:R-:W-:Y:S01]  /*4be0*/  IMAD.HI.U32 R35, R22, R7, RZ ;  /* 0x0000000716237227 */ /* 0x002fe200078e00ff */
[----:B------:R-:W-:Y:S02]  /*4bf0*/  ISETP.NE.AND P0, PT, R6, 0x1, PT ;  /* 0x000000010600780c */ /* 0x000fe40003f05270 */
[----:B------:R-:W-:Y:S01]  /*4c00*/  ISETP.NE.AND P2, PT, R40, 0x1, PT ;  /* 0x000000012800780c */ /* 0x000fe20003f45270 */
[----:B---3--:R-:W-:Y:S01]  /*4c10*/  IMAD.HI.U32 R34, R19, R16, RZ ;  /* 0x0000001013227227 */ /* 0x008fe200078e00ff */
[----:B------:R-:W-:Y:S02]  /*4c20*/  SHF.R.U32.HI R35, RZ, R18, R35 ;  /* 0x00000012ff237219 */ /* 0x000fe40000011623 */
[----:B------:R-:W-:Y:S01]  /*4c30*/  ISETP.NE.AND P4, PT, R2, 0x1, PT ;  /* 0x000000010200780c */ /* 0x000fe20003f85270 */
[----:B------:R-:W-:Y:S01]  /*4c40*/  IMAD.HI.U32 R36, R13, R16, RZ ;  /* 0x000000100d247227 */ /* 0x000fe200078e00ff */
[----:B------:R-:W-:Y:S02]  /*4c50*/  SHF.R.U32.HI R34, RZ, R17, R34 ;  /* 0x00000011ff227219 */ /* 0x000fe40000011622 */
[----:B------:R-:W-:Y:S01]  /*4c60*/  SEL R3, R22, R35, !P0 ;  /* 0x0000002316037207 */ /* 0x000fe20004000000 */
[C---:B------:R-:W-:Y:S01]  /*4c70*/  IMAD.HI.U32 R35, R8.reuse, R7, RZ ;  /* 0x0000000708237227 */ /* 0x040fe200078e00ff */
[----:B------:R-:W-:Y:S02]  /*4c80*/  SEL R11, R19, R34, !P4 ;  /* 0x00000022130b7207 */ /* 0x000fe40006000000 */
[----:B------:R-:W-:Y:S01]  /*4c90*/  SHF.R.U32.HI R36, RZ, R17, R36 ;  /* 0x00000011ff247219 */ /* 0x000fe20000011624 */
[----:B------:R-:W-:Y:S01]  /*4ca0*/  IMAD.HI.U32 R38, R3, R4, RZ ;  /* 0x0000000403267227 */ /* 0x000fe200078e00ff */
[----:B------:R-:W-:Y:S03]  /*4cb0*/  SHF.R.U32.HI R35, RZ, R18, R35 ;  /* 0x00000012ff237219 */ /* 0x000fe60000011623 */
[----:B------:R-:W-:Y:S01]  /*4cc0*/  IMAD.HI.U32 R34, R11, R4, RZ ;  /* 0x000000040b227227 */ /* 0x000fe200078e00ff */
[----:B------:R-:W-:Y:S02]  /*4cd0*/  @P2 SHF.R.U32.HI R3, RZ, R5, R38 ;  /* 0x00000005ff032219 */ /* 0x000fe40000011626 */
[----:B------:R-:W-:Y:S02]  /*4ce0*/  SEL R9, R8, R35, !P0 ;  /* 0x0000002308097207 */ /* 0x000fe40004000000 */
[----:B------:R-:W-:Y:S01]  /*4cf0*/  @P2 SHF.R.U32.HI R11, RZ, R5, R34 ;  /* 0x00000005ff0b2219 */ /* 0x000fe20000011622 */
[C---:B------:R-:W-:Y:S01]  /*4d00*/  IMAD R10, R40.reuse, R3, RZ ;  /* 0x00000003280a7224 */ /* 0x040fe200078e02ff */
[----:B------:R-:W-:Y:S01]  /*4d10*/  SEL R3, R13, R36, !P4 ;  /* 0x000000240d037207 */ /* 0x000fe20006000000 */
[C---:B------:R-:W-:Y:S03]  /*4d20*/  IMAD.HI.U32 R14, R9.reuse, R4, RZ ;  /* 0x00000004090e7227 */ /* 0x040fe600078e00ff */
[----:B------:R-:W-:Y:S01]  /*4d30*/  ISETP.GE.AND P0, PT, R9, R10, PT ;  /* 0x0000000a0900720c */ /* 0x000fe20003f06270 */
[C---:B------:R-:W-:Y:S01]  /*4d40*/  IMAD R12, R40.reuse, R11, RZ ;  /* 0x0000000b280c7224 */ /* 0x040fe200078e02ff */
[-C--:B------:R-:W-:Y:S04]  /*4d50*/  SHF.R.U32.HI R14, RZ, R5.reuse, R14 ;  /* 0x00000005ff0e7219 */ /* 0x080fe8000001160e */
[----:B------:R-:W-:Y:S02]  /*4d60*/  ISETP.GE.OR P0, PT, R3, R12, P0 ;  /* 0x0000000c0300720c */ /* 0x000fe40000706670 */
[----:B------:R-:W-:Y:S05]  /*4d70*/  SEL R15, R9, R14, !P2 ;  /* 0x0000000e090f7207 */ /* 0x000fea0005000000 */
[----:B------:R-:W-:Y:S04]  /*4d80*/  IMAD.MOV R14, RZ, RZ, -R15 ;  /* 0x000000ffff0e7224 */ /* 0x000fe800078e0a0f */
[----:B------:R-:W-:Y:S02]  /*4d90*/  IMAD R14, R40, R14, R9 ;  /* 0x0000000e280e7224 */ /* 0x000fe400078e0209 */
[C---:B------:R-:W-:Y:S05]  /*4da0*/  @!P0 IMAD.HI.U32 R10, R3.reuse, R4, RZ ;  /* 0x00000004030a8227 */ /* 0x040fea00078e00ff */
[----:B------:R-:W-:Y:S04]  /*4db0*/  @!P0 SHF.R.U32.HI R10, RZ, R5, R10 ;  /* 0x00000005ff0a8219 */ /* 0x000fe8000001160a */
[----:B------:R-:W-:Y:S01]  /*4dc0*/  @!P0 SEL R0, R3, R10, !P2 ;  /* 0x0000000a03008207 */ /* 0x000fe20005000000 */
[----:B------:R-:W-:Y:S03]  /*4dd0*/  IMAD.MOV R10, RZ, RZ, -R3 ;  /* 0x000000ffff0a7224 */ /* 0x000fe600078e0a03 */
[----:B------:R-:W-:Y:S01]  /*4de0*/  @!P0 IADD3 R15, PT, PT, R15, -R0, RZ ;  /* 0x800000000f0f8210 */ /* 0x000fe20007ffe0ff */
[----:B------:R-:W-:Y:S01]  /*4df0*/  @!P0 IMAD R0, R11, R14, R0 ;  /* 0x0000000e0b008224 */ /* 0x000fe200078e0200 */
[----:B------:R-:W-:Y:S01]  /*4e00*/  IADD3 R11, PT, PT, -R9, RZ, RZ ;  /* 0x000000ff090b7210 */ /* 0x000fe20007ffe1ff */
[----:B------:R-:W-:Y:S02]  /*4e10*/  IMAD R13, R2, R10, R13 ;  /* 0x0000000a020d7224 */ /* 0x000fe400078e020d */
[----:B------:R-:W-:Y:S02]  /*4e20*/  @!P0 IMAD R9, R15, R40, R3 ;  /* 0x000000280f098224 */ /* 0x000fe400078e0203 */
[----:B------:R-:W-:Y:S02]  /*4e30*/  @!P0 IMAD.MOV.U32 R3, RZ, RZ, R0 ;  /* 0x000000ffff038224 */ /* 0x000fe400078e0000 */
[----:B------:R-:W-:Y:S02]  /*4e40*/  IMAD R8, R6, R11, R8 ;  /* 0x0000000b06087224 */ /* 0x000fe400078e0208 */
[----:B------:R-:W-:Y:S02]  /*4e50*/  IMAD R13, R3, R2, R13 ;  /* 0x00000002030d7224 */ /* 0x000fe400078e020d */
[----:B------:R-:W-:Y:S02]  /*4e60*/  IMAD R8, R9, R6, R8 ;  /* 0x0000000609087224 */ /* 0x000fe400078e0208 */
.L_x_100:
[----:B------:R-:W-:Y:S05]  /*4e70*/  BRA.U UP1, `(.L_x_101) ;  /* 0x0000000101107547 */ /* 0x000fea000b800000 */
[----:B------:R-:W-:Y:S04]  /*4e80*/  MOV R0, UR6 ;  /* 0x0000000600007c02 */ /* 0x000fe80008000f00 */
[----:B------:R-:W-:Y:S04]  /*4e90*/  SHF.L.U32 R3, R0, 0x1f, RZ ;  /* 0x0000001f00037819 */ /* 0x000fe800000006ff */
[----:B------:R-:W2:Y:S02]  /*4ea0*/  SYNCS.PHASECHK.TRANS64.TRYWAIT P0, [UR7+0x148], R3 ;  /* 0x00014803ff0075a7 */ /* 0x000ea40008001107 */
[----:B--2---:R-:W-:Y:S05]  /*4eb0*/  @!P0 BRA `(.L_x_102) ;  /* 0x0000005c00e08947 */ /* 0x004fea0003800000 */
.L_x_101:
[----:B------:R-:W-:Y:S02]  /*4ec0*/  R2UR UR42, R20 ;  /* 0x00000000142a72ca */ /* 0x000fe400000e0000 */
[----:B------:R-:W-:Y:S02]  /*4ed0*/  R2UR UR43, R21 ;  /* 0x00000000152b72ca */ /* 0x000fe400000e0000 */
[----:B------:R-:W-:Y:S02]  /*4ee0*/  ISETP.NE.U32.AND P2, PT, RZ, UR4, PT ;  /* 0x00000004ff007c0c */ /* 0x000fe4000bf45070 */
[----:B------:R-:W-:Y:S02]  /*4ef0*/  SHF.L.U32 R12, R31, 0x1f, RZ ;  /* 0x0000001f1f0c7819 */ /* 0x000fe400000006ff */
[----:B------:R-:W-:Y:S05]  /*4f00*/  ISETP.NE.AND.EX P2, PT, RZ, UR5, PT, P2 ;  /* 0x00000005ff007c0c */ /* 0x000fea000bf45320 */
[----:B------:R-:W-:Y:S02]  /*4f10*/  USHF.L.U32 UR42, UR42, 0x8, URZ ;  /* 0x000000082a2a7899 */ /* 0x000fe400080006ff */
[----:B------:R-:W-:Y:S01]  /*4f20*/  USHF.L.U32 UR43, UR43, 0x6, URZ ;  /* 0x000000062b2b7899 */ /* 0x000fe200080006ff */
[----:B------:R-:W-:Y:S11]  /*4f30*/  BRA.U !UP4, `(.L_x_103) ;  /* 0x000000010c347547 */ /* 0x000ff6000b800000 */
[----:B------:R-:W-:Y:S01]  /*4f40*/  UPLOP3.LUT UP0, UPT, UPT, UPT, UP3, 0x80, 0x8 ;  /* 0x000000000008789c */ /* 0x000fe20003f0f030 */
[----:B--2---:R-:W-:Y:S02]  /*4f50*/  HFMA2 R0, -RZ, RZ, 0, 5.9604644775390625e-08 ;  /* 0x00000001ff007431 */ /* 0x004fe400000001ff */
[----:B------:R-:W-:Y:S03]  /*4f60*/  IMAD.MOV.U32 R91, RZ, RZ, 0x1 ;  /* 0x00000001ff5b7424 */ /* 0x000fe600078e00ff */
[----:B------:R-:W-:Y:S05]  /*4f70*/  PLOP3.LUT P0, PT, PT, PT, UP0, 0x80, 0x8 ;  /* 0x000000000008781c */ /* 0x000fea0003f0f008 */
[----:B------:R-:W2:Y:S01]  /*4f80*/  @UP0 LDCU.64 UR10, c[0x0][0x888] ;  /* 0x00011100ff0a07ac */ /* 0x000ea20008000a00 */
[----:B------:R-:W-:Y:S07]  /*4f90*/  @UP0 UIMAD UR8, UR36, UR4, URZ ;  /* 0x00000004240802a4 */ /* 0x000fee000f8e02ff */
[----:B------:R-:W-:Y:S01]  /*4fa0*/  @!P0 PRMT R91, R0, 0x7610, R91 ;  /* 0x00007610005b8816 */ /* 0x000fe2000000005b */
[----:B--2---:R-:W-:Y:S03]  /*4fb0*/  @UP0 UIMAD.WIDE UR10, UR8, 0x4, UR10 ;  /* 0x00000004080a08a5 */ /* 0x004fe6000f8e020a */
[----:B------:R-:W2:Y:S03]  /*4fc0*/  @!UP0 LDCU UR8, c[0x0][0x880] ;  /* 0x00011000ff0887ac */ /* 0x000ea60008000800 */
[----:B------:R-:W-:Y:S01]  /*4fd0*/  IMAD.U32 R10, RZ, RZ, UR10 ;  /* 0x0000000aff0a7e24 */ /* 0x000fe2000f8e00ff */
[----:B------:R-:W-:Y:S05]  /*4fe0*/  MOV R11, UR11 ;  /* 0x0000000b000b7c02 */ /* 0x000fea0008000f00 */
[----:B-----5:R4:W5:Y:S02]  /*4ff0*/  @P0 LDG.E R50, desc[UR46][R10.64] ;  /* 0x0000002e0a320981 */ /* 0x020964000c1e1900 */
[----:B--2-4-:R-:W-:Y:S07]  /*5000*/  @!P0 IMAD.U32 R50, RZ, RZ, UR8 ;  /* 0x00000008ff328e24 */ /* 0x014fee000f8e00ff */
.L_x_103:
[----:B-----5:R-:W-:Y:S01]  /*5010*/  @!P2 ISETP.EQ.AND P0, PT, R50, RZ, PT ;  /* 0x000000ff3200a20c */ /* 0x020fe20003f02270 */
[----:B------:R-:W-:Y:S01]  /*5020*/  @!UPT UIADD3 URZ, UPT, UPT, URZ, URZ, URZ ;  /* 0x000000fffffff290 */ /* 0x000fe2000fffe0ff */
[----:B------:R-:W-:Y:S11]  /*5030*/  @!P2 BRA `(.L_x_104) ;  /* 0x000000000014a947 */ /* 0x000ff60003800000 */
[----:B------:R-:W-:Y:S02]  /*5040*/  LOP3.LUT P2, RZ, R91, 0xff, RZ, 0xc0, !PT ;  /* 0x000000ff5bff7812 */ /* 0x000fe4000784c0ff */
[----:B------:R-:W-:Y:S04]  /*5050*/  PLOP3.LUT P0, PT, PT, PT, UP0, 0x80, 0x8 ;  /* 0x000000000008781c */ /* 0x000fe80003f0f008 */
[----:B------:R-:W-:Y:S07]  /*5060*/  PLOP3.LUT P0, PT, P0, PT, PT, 0x8, 0x80 ;  /* 0x000000000080781c */ /* 0x000fee000070e170 */
[----:B------:R-:W-:Y:S11]  /*5070*/  @P2 ISETP.EQ.AND P0, PT, R50, RZ, PT ;  /* 0x000000ff3200220c */ /* 0x000ff60003f02270 */
[----:B------:R-:W-:Y:S02]  /*5080*/  @!UPT UIADD3 URZ, UPT, UPT, URZ, URZ, URZ ;  /* 0x000000fffffff290 */ /* 0x000fe4000fffe0ff */
.L_x_104:
[----:B------:R-:W4:Y:S01]  /*5090*/  SYNCS.PHASECHK.TRANS64.TRYWAIT P2, [UR7+0x120], R12 ;  /* 0x0001200cff0075a7 */ /* 0x000f220008041107 */
[----:B------:R-:W-:Y:S04]  /*50a0*/  ELECT P4, URZ, PT ;  /* 0x0000000000ff782f */ /* 0x000fe80003880000 */
[----:B------:R-:W-:Y:S11]  /*50b0*/  PLOP3.LUT P4, PT, P0, P4, PT, 0xf2, 0x2f ;  /* 0x00000000002f781c */ /* 0x000ff60000789e72 */
[----:B------:R-:W-:Y:S02]  /*50c0*/  @!UPT UIADD3 URZ, UPT, UPT, URZ, URZ, URZ ;  /* 0x000000fffffff290 */ /* 0x000fe4000fffe0ff */
[----:B-1----:R-:W-:Y:S05]  /*50d0*/  @!P4 IADD3 R9, P0, PT, R32, 0x580, RZ ;  /* 0x000005802009c810 */ /* 0x002fea0007f1e0ff */
[----:B--2---:R-:W-:Y:S01]  /*50e0*/  @!P4 IMAD.X R0, RZ, RZ, R33, P0 ;  /* 0x000000ffff00c224 */ /* 0x004fe200000e0621 */
[----:B----4-:R-:W-:Y:S07]  /*50f0*/  @!P2 BRA `(.L_x_105) ;  /* 0x0000005c0068a947 */ /* 0x010fee0003800000 */
.L_x_213:
[----:B------:R-:W-:Y:S01]  /*5100*/  @!P4 R2UR UR9, R9 ;  /* 0x000000000909c2ca */ /* 0x000fe200000e0000 */
[----:B------:R-:W-:Y:S01]  /*5110*/  VOTEU.ALL UP1, P4 ;  /* 0x0000000000ff7886 */ /* 0x000fe20002020000 */
[----:B------:R-:W-:Y:S01]  /*5120*/  @!P4 R2UR UR8, R0 ;  /* 0x000000000008c2ca */ /* 0x000fe200000e0000 */
[----:B------:R-:W-:Y:S01]  /*5130*/  VOTEU.ALL UP2, P4 ;  /* 0x0000000000ff7886 */ /* 0x000fe20002040000 */
[----:B------:R-:W-:Y:S01]  /*5140*/  UMOV UR16, 0x0 ;  /* 0x0000000000107882 */ /* 0x000fe20000000000 */
[----:B------:R-:W-:Y:S01]  /*5150*/  UMOV UR17, 0x10000000 ;  /* 0x1000000000117882 */ /* 0x000fe20000000000 */
[----:B------:R-:W-:Y:S01]  /*5160*/  @!UP1 UIADD3 UR40, UPT, UPT, UR7, 0x300, URZ ;  /* 0x0000030007289890 */ /* 0x000fe2000fffe0ff */
[----:B------:R-:W-:Y:S01]  /*5170*/  @!P4 IMAD.MOV.U32 R0, RZ, RZ, 0x1000 ;  /* 0x00001000ff00c424 */ /* 0x000fe200078e00ff */
[----:B------:R-:W-:Y:S01]  /*5180*/  UMOV UR44, UR36 ;  /* 0x00000024002c7c82 */ /* 0x000fe20008000000 */
[----:B------:R-:W-:Y:S01]  /*5190*/  @!UP1 UIADD3 UR10, UPT, UPT, UR42, 0x80, URZ ;  /* 0x000000802a0a9890 */ /* 0x000fe2000fffe0ff */
[----:B------:R-:W-:Y:S01]  /*51a0*/  @!P4 IADD3 R9, P0, PT, R32, 0x580, RZ ;  /* 0x000005802009c810 */ /* 0x000fe20007f1e0ff */
[----:B------:R-:W-:Y:S01]  /*51b0*/  UMOV UR11, UR43 ;  /* 0x0000002b000b7c82 */ /* 0x000fe20008000000 */
[----:B------:R-:W-:Y:S01]  /*51c0*/  UMOV UR12, UR36 ;  /* 0x00000024000c7c82 */ /* 0x000fe20008000000 */
[----:B------:R-:W-:Y:S01]  /*51d0*/  IMAD.U32 R10, RZ, RZ, UR9 ;  /* 0x00000009ff0a7e24 */ /* 0x000fe2000f8e00ff */
[----:B------:R-:W-:Y:S01]  /*51e0*/  UMOV UR9, UR41 ;  /* 0x0000002900097c82 */ /* 0x000fe20008000000 */
[----:B------:R-:W-:Y:S01]  /*51f0*/  IMAD.U32 R11, RZ, RZ, UR8 ;  /* 0x00000008ff0b7e24 */ /* 0x000fe2000f8e00ff */
[----:B------:R-:W-:Y:S02]  /*5200*/  @!UP1 UIADD3 UR8, UPT, UPT, UR7, 0xb00, URZ ;  /* 0x00000b0007089890 */ /* 0x000fe4000fffe0ff */
[----:B------:R-:W-:Y:S01]  /*5210*/  @!P4 R2UR UR18, R10 ;  /* 0x000000000a12c2ca */ /* 0x000fe200000e0000 */
[----:B------:R-:W-:Y:S01]  /*5220*/  VOTEU.ALL UP1, P4 ;  /* 0x0000000000ff7886 */ /* 0x000fe20002020000 */
[----:B------:R-:W-:Y:S01]  /*5230*/  @!P4 R2UR UR19, R11 ;  /* 0x000000000b13c2ca */ /* 0x000fe200000e0000 */
[----:B------:R-:W-:Y:S11]  /*5240*/  UPRMT UR14, UR37, 0x654, UR41 ;  /* 0x00000654250e7896 */ /* 0x000ff60008000029 */
[----:B------:R-:W-:Y:S01]  /*5250*/  @!UPT UIADD3 URZ, UPT, UPT, URZ, URZ, URZ ;  /* 0x000000fffffff290 */ /* 0x000fe2000fffe0ff */
[----:B------:R2:W-:Y:S01]  /*5260*/  @!UP2 UTMALDG.3D [UR40], [UR18], desc[UR16] ;  /* 0x000010281200a5b4 */ /* 0x0005e20008011000 */
[----:B------:R2:W-:Y:S01]  /*5270*/  @!UP1 UTMALDG.3D [UR8], [UR18], desc[UR16] ;  /* 0x00001008120095b4 */ /* 0x0005e20008011000 */
[----:B------:R4:W-:Y:S01]  /*5280*/  @!P4 SYNCS.ARRIVE.TRANS64.RED.A0TR RZ, [UR7+0x100], R0 ;  /* 0x00010000ffffc9a7 */ /* 0x0009e20008300407 */
[----:B------:R-:W-:Y:S01]  /*5290*/  SYNCS.ARRIVE.TRANS64.RED.A1T0 RZ, [UR14], RZ ;  /* 0x000000ffffff79a7 */ /* 0x000fe2000810040e */
[----:B----4-:R-:W-:Y:S01]  /*52a0*/  @!P4 IMAD.X R0, RZ, RZ, R33, P0 ;  /* 0x000000ffff00c224 */ /* 0x010fe200000e0621 */
[----:B------:R-:W4:Y:S02]  /*52b0*/  SYNCS.PHASECHK.TRANS64.TRYWAIT P2, [UR7+0x128], R12 ;  /* 0x0001280cff0075a7 */ /* 0x000f240008041107 */
[----:B--2-4-:R-:W-:Y:S05]  /*52c0*/  @!P2 BRA `(.L_x_106) ;  /* 0x0000005c000ca947 */ /* 0x014fea0003800000 */
.L_x_215:
        /* <DEDUP_REMOVED lines=8> */
[----:B------:R-:W-:Y:S01]  /*5350*/  @!UP1 UIADD3 UR32, UPT, UPT, UR7, 0x1300, URZ ;  /* 0x0000130007209890 */ /* 0x000fe2000fffe0ff */
[----:B------:R-:W-:Y:S01]  /*5360*/  @!P4 IADD3 R21, P0, PT, R32, 0x580, RZ ;  /* 0x000005802015c810 */ /* 0x000fe20007f1e0ff */
[----:B------:R-:W-:Y:S01]  /*5370*/  UMOV UR35, UR43 ;  /* 0x0000002b00237c82 */ /* 0x000fe20008000000 */
[----:B------:R-:W-:Y:S02]  /*5380*/  @!UP1 UIADD3 UR10, UPT, UPT, UR42, 0xa0, URZ ;  /* 0x000000a02a0a9890 */ /* 0x000fe4000fffe0ff */
[----:B------:R-:W-:Y:S01]  /*5390*/  IMAD.U32 R10, RZ, RZ, UR9 ;  /* 0x00000009ff0a7e24 */ /* 0x000fe2000f8e00ff */
[----:B------:R-:W-:Y:S01]  /*53a0*/  UMOV UR9, UR33 ;  /* 0x0000002100097c82 */ /* 0x000fe20008000000 */
[----:B------:R-:W-:Y:S01]  /*53b0*/  IMAD.U32 R11, RZ, RZ, UR8 ;  /* 0x00000008ff0b7e24 */ /* 0x000fe2000f8e00ff */
[----:B------:R-:W-:Y:S01]  /*53c0*/  @!UP1 UIADD3 UR8, UPT, UPT, UR7, 0x1b00, URZ ;  /* 0x00001b0007089890 */ /* 0x000fe2000fffe0ff */
[----:B------:R-:W-:Y:S01]  /*53d0*/  @!P4 IMAD.X R20, RZ, RZ, R33, P0 ;  /* 0x000000ffff14c224 */ /* 0x000fe200000e0621 */
[----:B------:R-:W-:Y:S01]  /*53e0*/  @!P4 R2UR UR18, R10 ;  /* 0x000000000a12c2ca */ /* 0x000fe200000e0000 */
[----:B------:R-:W-:Y:S01]  /*53f0*/  VOTEU.ALL UP1, P4 ;  /* 0x0000000000ff7886 */ /* 0x000fe20002020000 */
[----:B------:R-:W-:Y:S01]  /*5400*/  @!P4 R2UR UR19, R11 ;  /* 0x000000000b13c2ca */ /* 0x000fe200000e0000 */
[----:B------:R-:W-:Y:S01]  /*5410*/  UMOV UR11, UR43 ;  /* 0x0000002b000b7c82 */ /* 0x000fe20008000000 */
[----:B------:R-:W-:Y:S01]  /*5420*/  UMOV UR12, UR36 ;  /* 0x00000024000c7c82 */ /* 0x000fe20008000000 */
[----:B------:R-:W-:Y:S10]  /*5430*/  UPRMT UR14, UR37, 0x654, UR33 ;  /* 0x00000654250e7896 */ /* 0x000ff40008000021 */
[----:B------:R2:W-:Y:S01]  /*5440*/  @!UP2 UTMALDG.3D [UR32], [UR18], desc[UR16] ;  /* 0x000010201200a5b4 */ /* 0x0005e20008011000 */
[----:B------:R2:W-:Y:S01]  /*5450*/  @!UP1 UTMALDG.3D [UR8], [UR18], desc[UR16] ;  /* 0x00001008120095b4 */ /* 0x0005e20008011000 */
[----:B------:R2:W-:Y:S01]  /*5460*/  @!P4 SYNCS.ARRIVE.TRANS64.RED.A0TR RZ, [UR7+0x108], R0 ;  /* 0x00010800ffffc9a7 */ /* 0x0005e20008300407 */
[----:B------:R-:W-:Y:S01]  /*5470*/  SYNCS.ARRIVE.TRANS64.RED.A1T0 RZ, [UR14], RZ ;  /* 0x000000ffffff79a7 */ /* 0x000fe2000810040e */
[----:B------:R-:W4:Y:S02]  /*5480*/  SYNCS.PHASECHK.TRANS64.TRYWAIT P2, [UR7+0x130], R12 ;  /* 0x0001300cff0075a7 */ /* 0x000f240008041107 */
[----:B--2-4-:R-:W-:Y:S05]  /*5490*/  @!P2 BRA `(.L_x_107) ;  /* 0x0000005800b0a947 */ /* 0x014fea0003800000 */
.L_x_217:
[----:B------:R-:W2:Y:S01]  /*54a0*/  LDC.64 R14, c[0x0][0xb10] ;  /* 0x0002c400ff0e7b82 */ /* 0x000ea20000000a00 */
[----:B------:R-:W-:Y:S01]  /*54b0*/  @!P4 R2UR UR9, R21 ;  /* 0x000000001509c2ca */ /* 0x000fe200000e0000 */
[----:B------:R-:W-:Y:S01]  /*54c0*/  VOTEU.ALL UP1, P4 ;  /* 0x0000000000ff7886 */ /* 0x000fe20002020000 */
[----:B------:R-:W-:Y:S01]  /*54d0*/  @!P4 R2UR UR8, R20 ;  /* 0x000000001408c2ca */ /* 0x000fe200000e0000 */
[----:B------:R-:W-:Y:S01]  /*54e0*/  VOTEU.ALL UP2, P4 ;  /* 0x0000000000ff7886 */ /* 0x000fe20002040000 */
[----:B------:R-:W-:Y:S03]  /*54f0*/  UMOV UR16, 0x0 ;  /* 0x0000000000107882 */ /* 0x000fe60000000000 */
[----:B------:R-:W4:Y:S01]  /*5500*/  LDC.64 R10, c[0x0][0xb18] ;  /* 0x0002c600ff0a7b82 */ /* 0x000f220000000a00 */
[----:B------:R-:W-:Y:S01]  /*5510*/  @!UP1 UIADD3 UR26, UPT, UPT, UR42, 0x40, URZ ;  /* 0x000000402a1a9890 */ /* 0x000fe2000fffe0ff */
[----:B------:R-:W-:Y:S01]  /*5520*/  @P3 SHF.R.U32.HI R28, RZ, 0x10, R25 ;  /* 0x00000010ff1c3819 */ /* 0x000fe20000011619 */
[----:B------:R-:W-:Y:S01]  /*5530*/  @!UP1 UIADD3 UR24, UPT, UPT, UR7, 0x2300, URZ ;  /* 0x0000230007189890 */ /* 0x000fe2000fffe0ff */
[----:B------:R-:W-:Y:S01]  /*5540*/  VIADD R30, R30, 0x1 ;  /* 0x000000011e1e7836 */ /* 0x000fe20000000000 */
[----:B------:R-:W-:Y:S03]  /*5550*/  UMOV UR17, 0x10000000 ;  /* 0x1000000000117882 */ /* 0x000fe60000000000 */
[----:B------:R-:W5:Y:S01]  /*5560*/  @!P1 LDC R0, c[0x0][0xb20] ;  /* 0x0002c800ff009b82 */ /* 0x000f620000000800 */
[----:B------:R-:W-:Y:S01]  /*5570*/  UMOV UR27, UR43 ;  /* 0x0000002b001b7c82 */ /* 0x000fe20008000000 */
[----:B------:R-:W-:Y:S01]  /*5580*/  IMAD.U32 R20, RZ, RZ, UR9 ;  /* 0x00000009ff147e24 */ /* 0x000fe2000f8e00ff */
[----:B------:R-:W-:Y:S05]  /*5590*/  UMOV UR28, UR36 ;  /* 0x00000024001c7c82 */ /* 0x000fea0008000000 */
[----:B-1----:R-:W1:Y:S01]  /*55a0*/  @!P1 LDC R3, c[0x0][0xb0c] ;  /* 0x0002c300ff039b82 */ /* 0x002e620000000800 */
[----:B------:R-:W-:Y:S01]  /*55b0*/  IMAD.U32 R21, RZ, RZ, UR8 ;  /* 0x00000008ff157e24 */ /* 0x000fe2000f8e00ff */
[----:B------:R-:W-:Y:S01]  /*55c0*/  @!UP1 UIADD3 UR10, UPT, UPT, UR42, 0xc0, URZ ;  /* 0x000000c02a0a9890 */ /* 0x000fe2000fffe0ff */
[----:B------:R-:W-:Y:S01]  /*55d0*/  @!P4 R2UR UR18, R20 ;  /* 0x000000001412c2ca */ /* 0x000fe200000e0000 */
[----:B------:R-:W-:Y:S01]  /*55e0*/  @!UP1 UIADD3 UR8, UPT, UPT, UR7, 0x2b00, URZ ;  /* 0x00002b0007089890 */ /* 0x000fe2000fffe0ff */
[----:B------:R-:W-:Y:S01]  /*55f0*/  @!P4 IMAD.MOV.U32 R20, RZ, RZ, 0x1000 ;  /* 0x00001000ff14c424 */ /* 0x000fe200078e00ff */
[----:B------:R-:W-:Y:S01]  /*5600*/  @!P4 R2UR UR19, R21 ;  /* 0x000000001513c2ca */ /* 0x000fe200000e0000 */
[----:B------:R-:W-:Y:S01]  /*5610*/  VOTEU.ALL UP1, P4 ;  /* 0x0000000000ff7886 */ /* 0x000fe20002020000 */
[----:B------:R-:W-:Y:S01]  /*5620*/  UMOV UR9, UR25 ;  /* 0x0000001900097c82 */ /* 0x000fe20008000000 */
[----:B------:R-:W-:Y:S01]  /*5630*/  UMOV UR11, UR43 ;  /* 0x0000002b000b7c82 */ /* 0x000fe20008000000 */
[----:B------:R-:W-:Y:S01]  /*5640*/  UMOV UR12, UR36 ;  /* 0x00000024000c7c82 */ /* 0x000fe20008000000 */
[----:B------:R-:W-:Y:S08]  /*5650*/  UPRMT UR14, UR37, 0x654, UR25 ;  /* 0x00000654250e7896 */ /* 0x000ff00008000019 */
[----:B------:R1:W-:Y:S02]  /*5660*/  @!UP2 UTMALDG.3D [UR24], [UR18], desc[UR16] ;  /* 0x000010181200a5b4 */ /* 0x0003e40008011000 */
[----:B-1----:R-:W-:Y:S01]  /*5670*/  @!P1 ISETP.NE.AND P2, PT, R3, 0x1, PT ;  /* 0x000000010300980c */ /* 0x002fe20003f45270 */
[C---:B--2---:R-:W-:Y:S01]  /*5680*/  @!P1 IMAD.HI.U32 R14, R13.reuse, R14, RZ ;  /* 0x0000000e0d0e9227 */ /* 0x044fe200078e00ff */
[----:B----4-:R-:W-:Y:S01]  /*5690*/  @!P1 ISETP.NE.AND P0, PT, R10, 0x1, PT ;  /* 0x000000010a00980c */ /* 0x010fe20003f05270 */
[----:B------:R1:W-:Y:S01]  /*56a0*/  @!UP1 UTMALDG.3D [UR8], [UR18], desc[UR16] ;  /* 0x00001008120095b4 */ /* 0x0003e20008011000 */
[----:B------:R1:W-:Y:S01]  /*56b0*/  @!P4 SYNCS.ARRIVE.TRANS64.RED.A0TR RZ, [UR7+0x110], R20 ;  /* 0x00011014ffffc9a7 */ /* 0x0003e20008300407 */
[C---:B------:R-:W-:Y:S01]  /*56c0*/  @!P1 IMAD.HI.U32 R11, R8.reuse, R11, RZ ;  /* 0x0000000b080b9227 */ /* 0x040fe200078e00ff */
[----:B------:R-:W-:Y:S04]  /*56d0*/  @!P1 SHF.R.U32.HI R14, RZ, R15, R14 ;  /* 0x0000000fff0e9219 */ /* 0x000fe8000001160e */
[----:B-----5:R-:W-:Y:S02]  /*56e0*/  @!P1 SHF.R.U32.HI R9, RZ, R0, R11 ;  /* 0x00000000ff099219 */ /* 0x020fe4000001160b */
[----:B------:R-:W-:Y:S02]  /*56f0*/  @!P1 SEL R14, R13, R14, !P2 ;  /* 0x0000000e0d0e9207 */ /* 0x000fe40005000000 */
[----:B------:R-:W-:Y:S05]  /*5700*/  @!P1 SEL R9, R8, R9, !P0 ;  /* 0x0000000908099207 */ /* 0x000fea0004000000 */
[----:B------:R-:W-:Y:S01]  /*5710*/  @!P1 IMAD.IADD R0, R9, 0x1, -R14 ;  /* 0x0000000109009824 */ /* 0x000fe200078e0a0e */
[----:B------:R-:W-:Y:S01]  /*5720*/  SYNCS.ARRIVE.TRANS64.RED.A1T0 RZ, [UR14], RZ ;  /* 0x000000ffffff79a7 */ /* 0x000fe2000810040e */
[----:B------:R-:W-:Y:S02]  /*5730*/  @!P1 IMAD.IADD R9, R14, 0x1, -R9 ;  /* 0x000000010e099824 */ /* 0x000fe400078e0a09 */
[----:B------:R-:W-:Y:S02]  /*5740*/  @!P1 IMAD R13, R0, R3, R13 ;  /* 0x00000003000d9224 */ /* 0x000fe400078e020d */
[----:B------:R-:W-:Y:S01]  /*5750*/  @!P1 IMAD R8, R9, R10, R8 ;  /* 0x0000000a09089224 */ /* 0x000fe200078e0208 */
[----:B------:R-:W2:Y:S02]  /*5760*/  SYNCS.PHASECHK.TRANS64.TRYWAIT P5, [UR7+0x138], R12 ;  /* 0x0001380cff0075a7 */ /* 0x000ea400080a1107 */
[----:B-12---:R-:W-:Y:S05]  /*5770*/  @!P5 BRA `(.L_x_108) ;  /* 0x000000580010d947 */ /* 0x006fea0003800000 */
.L_x_219:
[----:B-1----:R-:W-:Y:S01]  /*5780*/  @!P4 IADD3 R3, P0, PT, R32, 0x580, RZ ;  /* 0x000005802003c810 */ /* 0x002fe20007f1e0ff */
[----:B------:R-:W-:Y:S01]  /*5790*/  VOTEU.ALL UP1, P4 ;  /* 0x0000000000ff7886 */ /* 0x000fe20002020000 */
[----:B------:R-:W-:Y:S01]  /*57a0*/  VOTEU.ALL UP2, P4 ;  /* 0x0000000000ff7886 */ /* 0x000fe20002040000 */
[----:B------:R-:W-:Y:S01]  /*57b0*/  UMOV UR14, 0x0 ;  /* 0x00000000000e7882 */ /* 0x000fe20000000000 */
[----:B------:R-:W-:Y:S01]  /*57c0*/  @!P4 R2UR UR9, R3 ;  /* 0x000000000309c2ca */ /* 0x000fe200000e0000 */
[----:B------:R-:W-:Y:S01]  /*57d0*/  @!P4 IMAD.X R0, RZ, RZ, R33, P0 ;  /* 0x000000ffff00c224 */ /* 0x000fe200000e0621 */
[----:B------:R-:W-:Y:S01]  /*57e0*/  @!UP1 UIADD3 UR17, UPT, UPT, UR7, 0x118, URZ ;  /* 0x0000011807119890 */ /* 0x000fe2000fffe0ff */
[----:B------:R-:W-:Y:S01]  /*57f0*/  ISETP.NE.AND P0, PT, R30, 0x2, PT ;  /* 0x000000021e00780c */ /* 0x000fe20003f05270 */
[----:B------:R-:W-:Y:S01]  /*5800*/  @!UP1 UIADD3 UR18, UPT, UPT, UR42, 0x60, URZ ;  /* 0x000000602a129890 */ /* 0x000fe2000fffe0ff */
[----:B------:R-:W-:Y:S01]  /*5810*/  LOP3.LUT R31, R31, 0x1, RZ, 0x3c, !PT ;  /* 0x000000011f1f7812 */ /* 0x000fe200078e3cff */
[----:B------:R-:W-:Y:S01]  /*5820*/  @!UP1 UIADD3 UR16, UPT, UPT, UR7, 0x3300, URZ ;  /* 0x0000330007109890 */ /* 0x000fe2000fffe0ff */
[----:B------:R-:W-:Y:S01]  /*5830*/  @!P4 R2UR UR8, R0 ;  /* 0x000000000008c2ca */ /* 0x000fe200000e0000 */
[----:B------:R-:W-:Y:S01]  /*5840*/  UMOV UR15, 0x10000000 ;  /* 0x10000000000f7882 */ /* 0x000fe20000000000 */
[----:B------:R-:W-:Y:S01]  /*5850*/  UMOV UR19, UR43 ;  /* 0x0000002b00137c82 */ /* 0x000fe20008000000 */
[----:B------:R-:W-:Y:S01]  /*5860*/  UMOV UR20, UR36 ;  /* 0x0000002400147c82 */ /* 0x000fe20008000000 */
[----:B------:R-:W-:Y:S01]  /*5870*/  @!UP1 UIADD3 UR10, UPT, UPT, UR42, 0xe0, URZ ;  /* 0x000000e02a0a9890 */ /* 0x000fe2000fffe0ff */
[----:B------:R-:W-:Y:S01]  /*5880*/  SEL R0, RZ, 0x1, P0 ;  /* 0x00000001ff007807 */ /* 0x000fe20000000000 */
[----:B------:R-:W-:Y:S01]  /*5890*/  IMAD.U32 R10, RZ, RZ, UR9 ;  /* 0x00000009ff0a7e24 */ /* 0x000fe2000f8e00ff */
[----:B------:R-:W-:Y:S01]  /*58a0*/  UMOV UR11, UR43 ;  /* 0x0000002b000b7c82 */ /* 0x000fe20008000000 */
[----:B------:R-:W-:Y:S01]  /*58b0*/  UMOV UR12, UR36 ;  /* 0x00000024000c7c82 */ /* 0x000fe20008000000 */
[----:B------:R-:W-:Y:S01]  /*58c0*/  UMOV UR9, UR17 ;  /* 0x0000001100097c82 */ /* 0x000fe20008000000 */
[----:B------:R-:W-:Y:S01]  /*58d0*/  @P3 R2UR UR36, R28 ;  /* 0x000000001c2432ca */ /* 0x000fe200000e0000 */
[----:B------:R-:W-:Y:S01]  /*58e0*/  IMAD.IADD R20, R8, 0x1, R83 ;  /* 0x0000000108147824 */ /* 0x000fe200078e0253 */
[----:B------:R-:W-:Y:S01]  /*58f0*/  @!P4 R2UR UR22, R10 ;  /* 0x000000000a16c2ca */ /* 0x000fe200000e0000 */
[----:B------:R-:W-:Y:S01]  /*5900*/  IMAD.U32 R11, RZ, RZ, UR8 ;  /* 0x00000008ff0b7e24 */ /* 0x000fe2000f8e00ff */
[----:B------:R-:W-:Y:S01]  /*5910*/  @!UP1 UIADD3 UR8, UPT, UPT, UR7, 0x3b00, URZ ;  /* 0x00003b0007089890 */ /* 0x000fe2000fffe0ff */
[----:B------:R-:W-:Y:S01]  /*5920*/  LOP3.LUT R29, R29, R0, RZ, 0x3c, !PT ;  /* 0x000000001d1d7212 */ /* 0x000fe200078e3cff */
[----:B------:R-:W-:Y:S01]  /*5930*/  VOTEU.ALL UP1, P4 ;  /* 0x0000000000ff7886 */ /* 0x000fe20002020000 */
[----:B------:R-:W-:Y:S01]  /*5940*/  IMAD.IADD R21, R13, 0x1, R90 ;  /* 0x000000010d157824 */ /* 0x000fe200078e025a */
[----:B------:R-:W-:Y:S02]  /*5950*/  @!P4 R2UR UR23, R11 ;  /* 0x000000000b17c2ca */ /* 0x000fe400000e0000 */
[----:B------:R-:W-:Y:S11]  /*5960*/  SEL R30, R30, RZ, P0 ;  /* 0x000000ff1e1e7207 */ /* 0x000ff60000000000 */
[----:B------:R2:W-:Y:S01]  /*5970*/  @!UP2 UTMALDG.3D [UR16], [UR22], desc[UR14] ;  /* 0x00000e101600a5b4 */ /* 0x0005e20008011000 */
[----:B------:R2:W-:Y:S01]  /*5980*/  @!UP1 UTMALDG.3D [UR8], [UR22], desc[UR14] ;  /* 0x00000e08160095b4 */ /* 0x0005e20008011000 */
[----:B------:R2:W-:Y:S01]  /*5990*/  @!P4 SYNCS.ARRIVE.TRANS64.RED.A0TR RZ, [UR7+0x118], R23 ;  /* 0x00011817ffffc9a7 */ /* 0x0005e20008300407 */
[----:B------:R-:W-:Y:S01]  /*59a0*/  UPLOP3.LUT UP1, UPT, UPT, UPT, UPT, 0x80, 0x8 ;  /* 0x000000000008789c */ /* 0x000fe20003f2f070 */
[----:B------:R-:W-:Y:S01]  /*59b0*/  SYNCS.ARRIVE.TRANS64.RED.A1T0 RZ, [UR13], RZ ;  /* 0x000000ffffff79a7 */ /* 0x000fe2000810040d */
[----:B------:R-:W-:Y:S09]  /*59c0*/  @P3 BRA `(.L_x_109) ;  /* 0xfffffff000303947 */ /* 0x000ff2000383ffff */
[----:B------:R-:W-:-:S04]  /*59d0*/  SHF.L.U32 R3, R31, 0x1f, RZ ;  /* 0x0000001f1f037819 */ /* 0x000fc800000006ff */
[----:B------:R-:W1:Y:S02]  /*59e0*/  SYNCS.PHASECHK.TRANS64.TRYWAIT P0, [UR7+0x120], R3 ;  /* 0x00012003ff0075a7 */ /* 0x000e640008001107 */
[----:B-1----:R-:W-:Y:S05]  /*59f0*/  @!P0 BRA `(.L_x_110) ;  /* 0x0000005400888947 */ /* 0x002fea0003800000 */
.L_x_221:
[----:B------:R-:W4:Y:S02]  /*5a00*/  SYNCS.PHASECHK.TRANS64.TRYWAIT P0, [UR7+0x128], R3 ;  /* 0x00012803ff0075a7 */ /* 0x000f240008001107 */
[----:B----4-:R-:W-:Y:S05]  /*5a10*/  @!P0 BRA `(.L_x_111) ;  /* 0x0000005400988947 */ /* 0x010fea0003800000 */
.L_x_223:
[----:B------:R-:W4:Y:S02]  /*5a20*/  SYNCS.PHASECHK.TRANS64.TRYWAIT P0, [UR7+0x130], R3 ;  /* 0x00013003ff0075a7 */ /* 0x000f240008001107 */
[----:B----4-:R-:W-:Y:S05]  /*5a30*/  @!P0 BRA `(.L_x_112) ;  /* 0x0000005400a88947 */ /* 0x010fea0003800000 */
.L_x_225:
[----:B-1----:R-:W-:-:S07]  /*5a40*/  MOV R0, UR7 ;  /* 0x0000000700007c02 */ /* 0x002fce0008000f00 */
.L_x_113:
[----:B-1----:R-:W-:-:S04]  /*5a50*/  SHF.L.U32 R3, R31, 0x1f, RZ ;  /* 0x0000001f1f037819 */ /* 0x002fc800000006ff */
[----:B------:R1:W4:Y:S03]  /*5a60*/  SYNCS.PHASECHK.TRANS64.TRYWAIT P0, [R0+URZ+0x138], R3 ;  /* 0x00013803000075a7 */ /* 0x00032600080011ff */
[----:B----4-:R-:W-:Y:S05]  /*5a70*/  @!P0 NANOSLEEP.SYNCS 0x989680 ;  /* 0x009896800000895d */ /* 0x010fea0003900000 */
[----:B------:R-:W4:Y:S02]  /*5a80*/  @!P0 SYNCS.PHASECHK.TRANS64 P0, [R0+URZ+0x138], R3 ;  /* 0x00013803000085a7 */ /* 0x000f2400080010ff */
[----:B--2-4-:R-:W-:Y:S05]  /*5a90*/  @P0 EXIT ;  /* 0x000000000000094d */ /* 0x014fea0003800000 */
[----:B------:R-:W-:Y:S05]  /*5aa0*/  BRA `(.L_x_113) ;  /* 0xfffffffc00e87947 */ /* 0x000fea000383ffff */
.L_x_98:
[----:B------:R-:W-:-:S06]  /*5ab0*/  UISETP.GE.AND UP1, UPT, UR10, 0x4, UPT ;  /* 0x000000040a00788c */ /* 0x000fcc000bf26270 */
[----:B------:R-:W-:-:S13]  /*5ac0*/  PLOP3.LUT P0, PT, PT, PT, UP1, 0x80, 0x8 ;  /* 0x000000000008781c */ /* 0x000fda0003f0f018 */
[----:B------:R-:W-:Y:S05]  /*5ad0*/  @!P0 EXIT ;  /* 0x000000000000894d */ /* 0x000fea0003800000 */
[----:B------:R-:W-:Y:S01]  /*5ae0*/  BAR.SYNC.DEFER_BLOCKING 0x6, 0xa0 ;  /* 0x0182800000007b1d */ /* 0x000fe20000010000 */
[C---:B------:R-:W-:Y:S01]  /*5af0*/  IMAD.SHL.U32 R96, R104.reuse, 0x20, RZ ;  /* 0x0000002068607824 */ /* 0x040fe200078e00ff */
[----:B------:R-:W-:Y:S01]  /*5b00*/  CS2R R100, SRZ ;  /* 0x0000000000647805 */ /* 0x000fe2000001ff00 */
[C---:B------:R-:W-:Y:S02]  /*5b10*/  IMAD.SHL.U32 R4, R97.reuse, 0x200000, RZ ;  /* 0x0020000061047824 */ /* 0x040fe400078e00ff */
[C---:B------:R-:W-:Y:S01]  /*5b20*/  IMAD.SHL.U32 R2, R104.reuse, 0x4, RZ ;  /* 0x0000000468027824 */ /* 0x040fe200078e00ff */
[----:B------:R-:W-:Y:S02]  /*5b30*/  UMOV UR49, 0x400 ;  /* 0x0000040000317882 */ /* 0x000fe40000000000 */
[----:B------:R-:W1:Y:S01]  /*5b40*/  LDC R93, c[0x0][0x370] ;  /* 0x0000dc00ff5d7b82 */ /* 0x000e620000000800 */
[----:B------:R-:W-:Y:S01]  /*5b50*/  ULEA UR49, UR37, UR49, 0x18 ;  /* 0x0000003125317291 */ /* 0x000fe2000f8ec0ff */
[----:B------:R-:W-:Y:S01]  /*5b60*/  IMAD.U32 R47, R104, 0x10000, RZ ;  /* 0x00010000682f7824 */ /* 0x000fe200078e00ff */
[C---:B------:R-:W-:Y:S01]  /*5b70*/  LOP3.LUT R3, R96.reuse, 0x80, RZ, 0xc0, !PT ;  /* 0x0000008060037812 */ /* 0x040fe200078ec0ff */
[----:B------:R-:W-:Y:S01]  /*5b80*/  IMAD.SHL.U32 R6, R97, 0x400, RZ ;  /* 0x0000040061067824 */ /* 0x000fe200078e00ff */
[----:B------:R-:W-:Y:S01]  /*5b90*/  LOP3.LUT R95, R96, 0xb60, RZ, 0xc0, !PT ;  /* 0x00000b60605f7812 */ /* 0x000fe200078ec0ff */
[----:B------:R-:W-:Y:S01]  /*5ba0*/  UIADD3 UR4, UPT, UPT, UR49, 0x4300, URZ ;  /* 0x0000430031047890 */ /* 0x000fe2000fffe0ff */
[----:B------:R-:W-:Y:S01]  /*5bb0*/  LOP3.LUT R4, R4, 0x200000, RZ, 0xc0, !PT ;  /* 0x0020000004047812 */ /* 0x000fe200078ec0ff */
[----:B------:R-:W2:Y:S01]  /*5bc0*/  LDC R42, c[0x0][0xb0c] ;  /* 0x0002c300ff2a7b82 */ /* 0x000ea20000000800 */
[----:B------:R-:W-:Y:S01]  /*5bd0*/  LOP3.LUT R2, R3, 0x10, R2, 0xf8, !PT ;  /* 0x0000001003027812 */ /* 0x000fe200078ef802 */
[----:B------:R-:W-:Y:S01]  /*5be0*/  IMAD.MOV.U32 R44, RZ, RZ, RZ ;  /* 0x000000ffff2c7224 */ /* 0x000fe200078e00ff */
[----:B------:R-:W-:Y:S01]  /*5bf0*/  LOP3.LUT R95, R95, 0x400, R6, 0xf8, !PT ;  /* 0x000004005f5f7812 */ /* 0x000fe200078ef806 */
[----:B------:R-:W-:Y:S01]  /*5c00*/  IMAD.MOV.U32 R102, RZ, RZ, RZ ;  /* 0x000000ffff667224 */ /* 0x000fe200078e00ff */
[----:B------:R-:W-:Y:S01]  /*5c10*/  LOP3.LUT R47, R4, 0x400000, R47, 0xf8, !PT ;  /* 0x00400000042f7812 */ /* 0x000fe200078ef82f */
[----:B------:R-:W-:Y:S01]  /*5c20*/  IMAD.MOV.U32 R107, RZ, RZ, RZ ;  /* 0x000000ffff6b7224 */ /* 0x000fe200078e00ff */
[----:B------:R-:W-:Y:S01]  /*5c30*/  LOP3.LUT P0, RZ, R96, 0x80, RZ, 0xc0, !PT ;  /* 0x0000008060ff7812 */ /* 0x000fe2000780c0ff */
[----:B------:R-:W3:Y:S01]  /*5c40*/  LDC R92, c[0x0][0xb20] ;  /* 0x0002c800ff5c7b82 */ /* 0x000ee20000000800 */
[----:B------:R-:W4:Y:S01]  /*5c50*/  LDS R0, [UR49+0x200] ;  /* 0x00020031ff007984 */ /* 0x000f220008000800 */
[----:B------:R-:W-:Y:S01]  /*5c60*/  LOP3.LUT R95, R95, R2, RZ, 0xfc, !PT ;  /* 0x000000025f5f7212 */ /* 0x000fe200078efcff */
[----:B------:R-:W-:Y:S01]  /*5c70*/  IMAD.MOV.U32 R99, RZ, RZ, RZ ;  /* 0x000000ffff637224 */ /* 0x000fe200078e00ff */
[----:B------:R-:W-:Y:S01]  /*5c80*/  P2R R2, PR, RZ, 0x1 ;  /* 0x00000001ff027803 */ /* 0x000fe20000000000 */
[----:B------:R-:W-:Y:S01]  /*5c90*/  IMAD.U32 R103, RZ, RZ, UR4 ;  /* 0x00000004ff677e24 */ /* 0x000fe2000f8e00ff */
[----:B------:R-:W-:Y:S01]  /*5ca0*/  LOP3.LUT R104, R104, 0x60, RZ, 0xc0, !PT ;  /* 0x0000006068687812 */ /* 0x000fe200078ec0ff */
[----:B------:R-:W1:Y:S01]  /*5cb0*/  LDCU.64 UR52, c[0x0][0x348] ;  /* 0x00006900ff3477ac */ /* 0x000e620008000a00 */
[----:B------:R-:W1:Y:S01]  /*5cc0*/  LDC R41, c[0x0][0xb30] ;  /* 0x0002cc00ff297b82 */ /* 0x000e620000000800 */
[----:B------:R-:W1:Y:S01]  /*5cd0*/  LDCU.64 UR38, c[0x0][0x888] ;  /* 0x00011100ff2677ac */ /* 0x000e620008000a00 */
[----:B------:R-:W1:Y:S06]  /*5ce0*/  LDCU.64 UR44, c[0x0][0x890] ;  /* 0x00011200ff2c77ac */ /* 0x000e6c0008000a00 */
[----:B------:R-:W1:Y:S01]  /*5cf0*/  LDC.64 R88, c[0x0][0xb10] ;  /* 0x0002c400ff587b82 */ /* 0x000e620000000a00 */
[----:B------:R-:W-:-:S07]  /*5d00*/  UIADD3 UR48, UPT, UPT, UR49, 0x300, URZ ;  /* 0x0000030031307890 */ /* 0x000fce000fffe0ff */
[----:B------:R-:W1:Y:S08]  /*5d10*/  LDC.64 R38, c[0x0][0xb18] ;  /* 0x0002c600ff267b82 */ /* 0x000e700000000a00 */
[----:B------:R-:W1:Y:S08]  /*5d20*/  LDC.64 R36, c[0x0][0xb28] ;  /* 0x0002ca00ff247b82 */ /* 0x000e700000000a00 */
[----:B------:R-:W1:Y:S01]  /*5d30*/  LDC.64 R86, c[0x0][0x8b0] ;  /* 0x00022c00ff567b82 */ /* 0x000e620000000a00 */
[----:B----4-:R-:W-:-:S07]  /*5d40*/  IMAD.IADD R47, R0, 0x1, R47 ;  /* 0x00000001002f7824 */ /* 0x010fce00078e022f */
[----:B------:R-:W4:Y:S08]  /*5d50*/  LDC.64 R84, c[0x0][0x8a8] ;  /* 0x00022a00ff547b82 */ /* 0x000f300000000a00 */
[----:B--23--:R-:W1:Y:S02]  /*5d60*/  LDC R94, c[0x0][0x374] ;  /* 0x0000dd00ff5e7b82 */ /* 0x00ce640000000800 */
.L_x_155:
[----:B------:R-:W-:Y:S02]  /*5d70*/  LEA R0, R107, UR49, 0x3 ;  /* 0x000000316b007c11 */ /* 0x000fe4000f8e18ff */
[----:B------:R-:W-:Y:S02]  /*5d80*/  SHF.L.U32 R3, R101, 0x1f, RZ ;  /* 0x0000001f65037819 */ /* 0x000fe400000006ff */
[----:B------:R-:W-:Y:S02]  /*5d90*/  LEA R16, R107, UR49, 0x4 ;  /* 0x000000316b107c11 */ /* 0x000fe4000f8e20ff */
[----:B--2---:R-:W2:Y:S02]  /*5da0*/  SYNCS.PHASECHK.TRANS64.TRYWAIT P0, [R0+URZ+0x150], R3 ;  /* 0x00015003000075a7 */ /* 0x004ea400080011ff */
[----:B--2---:R-:W-:Y:S05]  /*5db0*/  @!P0 BRA `(.L_x_114) ;  /* 0x0000005000e08947 */ /* 0x004fea0003800000 */
.L_x_226:
[----:B------:R-:W3:Y:S01]  /*5dc0*/  LDC.64 R12, c[0x0][0xb10] ;  /* 0x0002c400ff0c7b82 */ /* 0x000ee20000000a00 */
[----:B------:R-:W4:Y:S01]  /*5dd0*/  LDS.128 R16, [R16+0x1e0] ;  /* 0x0001e00010107984 */ /* 0x000f220000000c00 */
[----:B-1----:R-:W-:Y:S01]  /*5de0*/  ISETP.NE.AND P1, PT, R41, 0x1, PT ;  /* 0x000000012900780c */ /* 0x002fe20003f25270 */
[----:B--2---:R-:W-:Y:S01]  /*5df0*/  VIADD R0, R0, 0x160 ;  /* 0x0000016000007836 */ /* 0x004fe20000000000 */
[----:B------:R-:W-:Y:S04]  /*5e00*/  ISETP.GE.AND P0, PT, R40, 0x1, PT ;  /* 0x000000012800780c */ /* 0x000fe80003f06270 */
[----:B------:R-:W1:Y:S01]  /*5e10*/  LDC.64 R10, c[0x0][0xb18] ;  /* 0x0002c600ff0a7b82 */ /* 0x000e620000000a00 */
[----:B------:R-:W-:Y:S01]  /*5e20*/  PRMT R0, RZ, 0x654, R0 ;  /* 0x00000654ff007816 */ /* 0x000fe20000000000 */
[----:B------:R-:W-:Y:S01]  /*5e30*/  @!PT LDS RZ, [RZ] ;  /* 0x00000000fffff984 */ /* 0x000fe20000000800 */
[----:B------:R-:W-:Y:S01]  /*5e40*/  @!PT LDS RZ, [RZ] ;  /* 0x00000000fffff984 */ /* 0x000fe20000000800 */
[----:B------:R-:W-:Y:S01]  /*5e50*/  @!PT LDS RZ, [RZ] ;  /* 0x00000000fffff984 */ /* 0x000fe20000000800 */
[----:B------:R-:W-:Y:S01]  /*5e60*/  @!PT LDS RZ, [RZ] ;  /* 0x00000000fffff984 */ /* 0x000fe20000000800 */
[----:B------:R2:W-:Y:S06]  /*5e70*/  MEMBAR.ALL.CTA ;  /* 0x0000000000007992 */ /* 0x0005ec0000008000 */
[----:B--2---:R-:W2:Y:S01]  /*5e80*/  FENCE.VIEW.ASYNC.S ;  /* 0x00000000000073c6 */ /* 0x004ea20000000000 */
[----:B------:R-:W1:Y:S08]  /*5e90*/  @!P1 LDC R14, c[0x0][0xb20] ;  /* 0x0002c800ff0e9b82 */ /* 0x000e700000000800 */
[----:B------:R-:W1:Y:S01]  /*5ea0*/  @!P1 LDC R9, c[0x0][0xb0c] ;  /* 0x0002c300ff099b82 */ /* 0x000e620000000800 */
[----:B--2---:R2:W-:Y:S01]  /*5eb0*/  SYNCS.ARRIVE.TRANS64.RED.A1T0 RZ, [R0+URZ], RZ ;  /* 0x000000ff00ff79a7 */ /* 0x0045e200081004ff */
[----:B----4-:R-:W-:Y:S04]  /*5ec0*/  LOP3.LUT P4, RZ, R18, 0x1, RZ, 0xc0, !PT ;  /* 0x0000000112ff7812 */ /* 0x010fe8000788c0ff */
[----:B------:R-:W-:Y:S09]  /*5ed0*/  P2R R105, PR, RZ, 0x10 ;  /* 0x00000010ff697803 */ /* 0x000ff20000000000 */
[----:B------:R-:W-:Y:S02]  /*5ee0*/  @P4 MOV R45, R16 ;  /* 0x00000010002d4202 */ /* 0x000fe40000000f00 */
[----:B------:R-:W-:Y:S01]  /*5ef0*/  @P4 LOP3.LUT R43, R17, 0xffff, RZ, 0xc0, !PT ;  /* 0x0000ffff112b4812 */ /* 0x000fe200078ec0ff */
[----:B--23--:R-:W-:Y:S06]  /*5f00*/  @!P0 BRA `(.L_x_115) ;  /* 0x0000000000a48947 */ /* 0x00cfec0003800000 */
[----:B------:R-:W-:Y:S01]  /*5f10*/  IMAD.HI.U32 R23, R94, R39, RZ ;  /* 0x000000275e177227 */ /* 0x000fe200078e00ff */
[----:B------:R-:W-:Y:S02]  /*5f20*/  ISETP.NE.AND P0, PT, R38, 0x1, PT ;  /* 0x000000012600780c */ /* 0x000fe40003f05270 */
[----:B------:R-:W-:Y:S01]  /*5f30*/  ISETP.NE.AND P2, PT, R40, 0x1, PT ;  /* 0x000000012800780c */ /* 0x000fe20003f45270 */
[----:B------:R-:W-:Y:S01]  /*5f40*/  IMAD.HI.U32 R22, R93, R88, RZ ;  /* 0x000000585d167227 */ /* 0x000fe200078e00ff */
[----:B------:R-:W-:Y:S02]  /*5f50*/  SHF.R.U32.HI R23, RZ, R92, R23 ;  /* 0x0000005cff177219 */ /* 0x000fe40000011617 */
[----:B------:R-:W-:Y:S01]  /*5f60*/  ISETP.NE.AND P3, PT, R42, 0x1, PT ;  /* 0x000000012a00780c */ /* 0x000fe20003f65270 */
[----:B------:R-:W-:Y:S01]  /*5f70*/  IMAD.HI.U32 R26, R45, R88, RZ ;  /* 0x000000582d1a7227 */ /* 0x000fe200078e00ff */
[----:B------:R-:W-:Y:S02]  /*5f80*/  SHF.R.U32.HI R22, RZ, R89, R22 ;  /* 0x00000059ff167219 */ /* 0x000fe40000011616 */
[----:B------:R-:W-:Y:S01]  /*5f90*/  SEL R3, R94, R23, !P0 ;  /* 0x000000175e037207 */ /* 0x000fe20004000000 */
[----:B------:R-:W-:Y:S01]  /*5fa0*/  IMAD.HI.U32 R23, R43, R39, RZ ;  /* 0x000000272b177227 */ /* 0x000fe200078e00ff */
[----:B------:R-:W-:Y:S02]  /*5fb0*/  SEL R7, R93, R22, !P3 ;  /* 0x000000165d077207 */ /* 0x000fe40005800000 */
[----:B------:R-:W-:Y:S01]  /*5fc0*/  SHF.R.U32.HI R26, RZ, R89, R26 ;  /* 0x00000059ff1a7219 */ /* 0x000fe2000001161a */
[-C--:B------:R-:W-:Y:S04]  /*5fd0*/  IMAD.HI.U32 R22, R3, R36.reuse, RZ ;  /* 0x0000002403167227 */ /* 0x080fe800078e00ff */
[----:B------:R-:W-:Y:S01]  /*5fe0*/  IMAD.HI.U32 R24, R7, R36, RZ ;  /* 0x0000002407187227 */ /* 0x000fe200078e00ff */
[-C--:B------:R-:W-:Y:S02]  /*5ff0*/  @P2 SHF.R.U32.HI R3, RZ, R37.reuse, R22 ;  /* 0x00000025ff032219 */ /* 0x080fe40000011616 */
[----:B------:R-:W-:Y:S02]  /*6000*/  SHF.R.U32.HI R22, RZ, R92, R23 ;  /* 0x0000005cff167219 */ /* 0x000fe40000011617 */
[----:B------:R-:W-:Y:S01]  /*6010*/  @P2 SHF.R.U32.HI R7, RZ, R37, R24 ;  /* 0x00000025ff072219 */ /* 0x000fe20000011618 */
[C---:B------:R-:W-:Y:S01]  /*6020*/  IMAD R2, R40.reuse, R3, RZ ;  /* 0x0000000328027224 */ /* 0x040fe200078e02ff */
[----:B------:R-:W-:Y:S02]  /*6030*/  SEL R5, R43, R22, !P0 ;  /* 0x000000162b057207 */ /* 0x000fe40004000000 */
[----:B------:R-:W-:Y:S01]  /*6040*/  SEL R3, R45, R26, !P3 ;  /* 0x0000001a2d037207 */ /* 0x000fe20005800000 */
[----:B------:R-:W-:Y:S01]  /*6050*/  IMAD R4, R40, R7, RZ ;  /* 0x0000000728047224 */ /* 0x000fe200078e02ff */
[C---:B------:R-:W-:Y:S01]  /*6060*/  ISETP.GE.AND P0, PT, R5.reuse, R2, PT ;  /* 0x000000020500720c */ /* 0x040fe20003f06270 */
[----:B------:R-:W-:Y:S03]  /*6070*/  IMAD.HI.U32 R6, R5, R36, RZ ;  /* 0x0000002405067227 */ /* 0x000fe600078e00ff */
[----:B------:R-:W-:Y:S01]  /*6080*/  ISETP.GE.OR P0, PT, R3, R4, P0 ;  /* 0x000000040300720c */ /* 0x000fe20000706670 */
[----:B------:R-:W-:Y:S01]  /*6090*/  IMAD.MOV R4, RZ, RZ, -R3 ;  /* 0x000000ffff047224 */ /* 0x000fe200078e0a03 */
[-C--:B------:R-:W-:Y:S03]  /*60a0*/  SHF.R.U32.HI R6, RZ, R37.reuse, R6 ;  /* 0x00000025ff067219 */ /* 0x080fe60000011606 */
[----:B------:R-:W-:Y:S01]  /*60b0*/  IMAD R45, R42, R4, R45 ;  /* 0x000000042a2d7224 */ /* 0x000fe200078e022d */
[----:B------:R-:W-:Y:S05]  /*60c0*/  SEL R15, R5, R6, !P2 ;  /* 0x00000006050f7207 */ /* 0x000fea0005000000 */
[----:B------:R-:W-:Y:S02]  /*60d0*/  IMAD.MOV R6, RZ, RZ, -R15 ;  /* 0x000000ffff067224 */ /* 0x000fe400078e0a0f */
[C---:B------:R-:W-:Y:S04]  /*60e0*/  @!P0 IMAD.HI.U32 R2, R3.reuse, R36, RZ ;  /* 0x0000002403028227 */ /* 0x040fe800078e00ff */
[----:B------:R-:W-:Y:S01]  /*60f0*/  IMAD R6, R40, R6, R5 ;  /* 0x0000000628067224 */ /* 0x000fe200078e0205 */
[----:B------:R-:W-:Y:S04]  /*6100*/  @!P0 SHF.R.U32.HI R2, RZ, R37, R2 ;  /* 0x00000025ff028219 */ /* 0x000fe80000011602 */
[----:B------:R-:W-:Y:S02]  /*6110*/  @!P0 SEL R0, R3, R2, !P2 ;  /* 0x0000000203008207 */ /* 0x000fe40005000000 */
[----:B------:R-:W-:Y:S02]  /*6120*/  IADD3 R2, PT, PT, -R5, RZ, RZ ;  /* 0x000000ff05027210 */ /* 0x000fe40007ffe1ff */
[----:B------:R-:W-:Y:S01]  /*6130*/  @!P0 IADD3 R8, PT, PT, R15, -R0, RZ ;  /* 0x800000000f088210 */ /* 0x000fe20007ffe0ff */
[----:B------:R-:W-:Y:S02]  /*6140*/  @!P0 IMAD R0, R7, R6, R0 ;  /* 0x0000000607008224 */ /* 0x000fe400078e0200 */
[----:B------:R-:W-:Y:S02]  /*6150*/  IMAD R43, R38, R2, R43 ;  /* 0x00000002262b7224 */ /* 0x000fe400078e022b */
[----:B------:R-:W-:Y:S02]  /*6160*/  @!P0 IMAD R5, R8, R40, R3 ;  /* 0x0000002808058224 */ /* 0x000fe400078e0203 */
[----:B------:R-:W-:Y:S04]  /*6170*/  @!P0 IMAD.MOV.U32 R3, RZ, RZ, R0 ;  /* 0x000000ffff038224 */ /* 0x000fe800078e0000 */
[----:B------:R-:W-:Y:S02]  /*6180*/  IMAD R45, R3, R42, R45 ;  /* 0x0000002a032d7224 */ /* 0x000fe400078e022d */
[----:B------:R-:W-:Y:S07]  /*6190*/  IMAD R43, R5, R38, R43 ;  /* 0x00000026052b7224 */ /* 0x000fee00078e022b */
.L_x_115:
[----:B-1----:R-:W-:Y:S01]  /*61a0*/  @!P1 ISETP.NE.AND P0, PT, R10, 0x1, PT ;  /* 0x000000010a00980c */ /* 0x002fe20003f05270 */
[----:B------:R-:W-:Y:S01]  /*61b0*/  @!P1 IMAD.HI.U32 R0, R45, R12, RZ ;  /* 0x0000000c2d009227 */ /* 0x000fe200078e00ff */
[----:B------:R-:W-:Y:S01]  /*61c0*/  @!P1 ISETP.NE.AND P2, PT, R9, 0x1, PT ;  /* 0x000000010900980c */ /* 0x000fe20003f45270 */
[----:B------:R-:W-:Y:S01]  /*61d0*/  ULOP3.LUT UP0, URZ, UR48, 0x90, URZ, 0xc0, !UPT ;  /* 0x0000009030ff7892 */ /* 0x000fe2000f80c0ff */
[----:B------:R-:W-:Y:S01]  /*61e0*/  R2UR UR42, R21 ;  /* 0x00000000152a72ca */ /* 0x000fe200000e0000 */
[----:B------:R-:W-:Y:S01]  /*61f0*/  @!P1 IMAD.HI.U32 R3, R43, R11, RZ ;  /* 0x0000000b2b039227 */ /* 0x000fe200078e00ff */
[----:B------:R-:W-:Y:S02]  /*6200*/  @!P1 SHF.R.U32.HI R0, RZ, R13, R0 ;  /* 0x0000000dff009219 */ /* 0x000fe40000011600 */
[----:B------:R-:W-:Y:S01]  /*6210*/  R2UR UR41, R20 ;  /* 0x00000000142972ca */ /* 0x000fe200000e0000 */
[----:B------:R-:W-:Y:S01]  /*6220*/  VIADD R107, R107, 0x1 ;  /* 0x000000016b6b7836 */ /* 0x000fe20000000000 */
[----:B------:R-:W-:Y:S02]  /*6230*/  @!P1 SHF.R.U32.HI R2, RZ, R14, R3 ;  /* 0x0000000eff029219 */ /* 0x000fe40000011603 */
[----:B------:R-:W-:Y:S02]  /*6240*/  @!P1 SEL R3, R45, R0, !P2 ;  /* 0x000000002d039207 */ /* 0x000fe40005000000 */
[----:B------:R-:W-:Y:S02]  /*6250*/  @!P1 SEL R2, R43, R2, !P0 ;  /* 0x000000022b029207 */ /* 0x000fe40004000000 */
[----:B------:R-:W-:Y:S01]  /*6260*/  @P4 SHF.R.U32.HI R98, RZ, 0x10, R17 ;  /* 0x00000010ff624819 */ /* 0x000fe20000011611 */
[----:B------:R-:W-:Y:S02]  /*6270*/  USHF.L.U32 UR42, UR42, 0x6, URZ ;  /* 0x000000062a2a7899 */ /* 0x000fe400080006ff */
[----:B------:R-:W-:Y:S02]  /*6280*/  @!P1 IMAD.IADD R0, R2, 0x1, -R3 ;  /* 0x0000000102009824 */ /* 0x000fe400078e0a03 */
[----:B------:R-:W-:Y:S01]  /*6290*/  @!P1 IMAD.IADD R2, R3, 0x1, -R2 ;  /* 0x0000000103029824 */ /* 0x000fe200078e0a02 */
[----:B------:R-:W-:Y:S01]  /*62a0*/  USHF.L.U32 UR41, UR41, 0x8, URZ ;  /* 0x0000000829297899 */ /* 0x000fe200080006ff */
[----:B------:R-:W-:Y:S02]  /*62b0*/  @!P1 IMAD R45, R0, R9, R45 ;  /* 0x00000009002d9224 */ /* 0x000fe400078e022d */
[----:B------:R-:W-:Y:S01]  /*62c0*/  @!P1 IMAD R43, R2, R10, R43 ;  /* 0x0000000a022b9224 */ /* 0x000fe200078e022b */
[----:B------:R-:W-:Y:S08]  /*62d0*/  BRA.U !UP0, `(.L_x_116) ;  /* 0x0000000108407547 */ /* 0x000ff0000b800000 */
[----:B------:R-:W1:Y:S01]  /*62e0*/  LDCU.64 UR8, c[0x4][0x88] ;  /* 0x01001100ff0877ac */ /* 0x000e620008000a00 */
[----:B------:R-:W-:Y:S01]  /*62f0*/  MOV R3, 0x0 ;  /* 0x0000000000037802 */ /* 0x000fe20000000f00 */
[----:B------:R-:W-:Y:S02]  /*6300*/  HFMA2 R12, -RZ, RZ, 0, 5.9604644775390625e-08 ;  /* 0x00000001ff0c7431 */ /* 0x000fe400000001ff */
[----:B------:R-:W-:Y:S02]  /*6310*/  IMAD.MOV.U32 R8, RZ, RZ, 0x70 ;  /* 0x00000070ff087424 */ /* 0x000fe400078e00ff */
[----:B------:R-:W-:Y:S01]  /*6320*/  IMAD.MOV.U32 R13, RZ, RZ, RZ ;  /* 0x000000ffff0d7224 */ /* 0x000fe200078e00ff */
[----:B------:R-:W2:Y:S01]  /*6330*/  LDCU.64 UR6, c[0x4][0x90] ;  /* 0x01001200ff0677ac */ /* 0x000ea20008000a00 */
[----:B------:R-:W3:Y:S01]  /*6340*/  LDC.64 R2, c[0x4][R3] ;  /* 0x0100000003027b82 */ /* 0x000ee20000000a00 */
[----:B------:R-:W4:Y:S01]  /*6350*/  LDCU.64 UR4, c[0x4][0x8] ;  /* 0x01000100ff0477ac */ /* 0x000f220008000a00 */
[----:B-1----:R-:W-:Y:S01]  /*6360*/  MOV R5, UR9 ;  /* 0x0000000900057c02 */ /* 0x002fe20008000f00 */
[----:B------:R-:W-:Y:S01]  /*6370*/  IMAD.U32 R4, RZ, RZ, UR8 ;  /* 0x00000008ff047e24 */ /* 0x000fe2000f8e00ff */
[----:B--2---:R-:W-:Y:S01]  /*6380*/  MOV R7, UR7 ;  /* 0x0000000700077c02 */ /* 0x004fe20008000f00 */
[----:B------:R-:W-:Y:S01]  /*6390*/  IMAD.U32 R6, RZ, RZ, UR6 ;  /* 0x00000006ff067e24 */ /* 0x000fe2000f8e00ff */
[----:B----4-:R-:W-:Y:S01]  /*63a0*/  MOV R11, UR5 ;  /* 0x00000005000b7c02 */ /* 0x010fe20008000f00 */
[----:B------:R-:W-:Y:S02]  /*63b0*/  IMAD.U32 R10, RZ, RZ, UR4 ;  /* 0x00000004ff0a7e24 */ /* 0x000fe4000f8e00ff */
[----:B------:R-:W-:Y:S07]  /*63c0*/  LEPC R20, `(.L_x_116) ;  /* 0x000000001014794e */ /* 0x000fee0000000000 */
[----:B---3-5:R-:W-:Y:S05]  /*63d0*/  CALL.ABS.NOINC R2 ;  /* 0x0000000002007343 */ /* 0x028fea0003c00000 */
.L_x_116:
[----:B------:R-:W-:Y:S01]  /*63e0*/  LOP3.LUT P0, RZ, R103, 0x90, RZ, 0xc0, !PT ;  /* 0x0000009067ff7812 */ /* 0x000fe2000780c0ff */
[----:B------:R-:W-:Y:S11]  /*63f0*/  BSSY.RECONVERGENT B6, `(.L_x_117) ;  /* 0x0000013000067945 */ /* 0x000ff60003800200 */
[----:B------:R-:W-:Y:S01]  /*6400*/  @!UPT UIADD3 URZ, UPT, UPT, URZ, URZ, URZ ;  /* 0x000000fffffff290 */ /* 0x000fe2000fffe0ff */
[----:B------:R-:W-:Y:S05]  /*6410*/  @!P0 BRA `(.L_x_118) ;  /* 0x0000000000408947 */ /* 0x000fea0003800000 */
        /* <DEDUP_REMOVED lines=16> */
.L_x_118:
[----:B------:R-:W-:Y:S05]  /*6520*/  BSYNC.RECONVERGENT B6 ;  /* 0x0000000000067941 */ /* 0x000fea0003800200 */
.L_x_117:
[----:B------:R-:W-:Y:S01]  /*6530*/  ISETP.NE.U32.AND P4, PT, R86, RZ, PT ;  /* 0x000000ff5600720c */ /* 0x000fe20003f85070 */
[----:B------:R-:W-:Y:S01]  /*6540*/  UISETP.NE.AND UP2, UPT, UR50, URZ, UPT ;  /* 0x000000ff3200728c */ /* 0x000fe2000bf45270 */
[----:B------:R-:W-:Y:S01]  /*6550*/  ISETP.NE.U32.AND P3, PT, RZ, UR38, PT ;  /* 0x00000026ff007c0c */ /* 0x000fe2000bf65070 */
[----:B------:R-:W-:Y:S01]  /*6560*/  UISETP.NE.U32.AND UP1, UPT, UR44, URZ, UPT ;  /* 0x000000ff2c00728c */ /* 0x000fe2000bf25070 */
[----:B------:R-:W-:Y:S01]  /*6570*/  ISETP.NE.AND.EX P4, PT, R87, RZ, PT, P4 ;  /* 0x000000ff5700720c */ /* 0x000fe20003f85340 */
[----:B------:R-:W-:Y:S01]  /*6580*/  UPLOP3.LUT UP0, UPT, UPT, UPT, UPT, 0x40, 0x4 ;  /* 0x000000000004789c */ /* 0x000fe20003f0e870 */
[----:B------:R-:W-:Y:S01]  /*6590*/  ISETP.NE.AND.EX P3, PT, RZ, UR39, PT, P3 ;  /* 0x00000027ff007c0c */ /* 0x000fe2000bf65330 */
[----:B------:R-:W-:Y:S01]  /*65a0*/  UISETP.NE.AND.EX UP1, UPT, UR45, URZ, UPT, UP1 ;  /* 0x000000ff2d00728c */ /* 0x000fe2000bf25310 */
[----:B------:R-:W-:Y:S04]  /*65b0*/  PLOP3.LUT P1, PT, PT, PT, UP2, 0x80, 0x8 ;  /* 0x000000000008781c */ /* 0x000fe80003f2f028 */
[----:B------:R-:W-:Y:S06]  /*65c0*/  @UP2 UPLOP3.LUT UP0, UPT, UPT, UPT, UP1, 0x80, 0x8 ;  /* 0x000000000008289c */ /* 0x000fec0003f0f010 */
[----:B------:R-:W-:Y:S01]  /*65d0*/  PLOP3.LUT P0, PT, PT, PT, UP0, 0x80, 0x8 ;  /* 0x000000000008781c */ /* 0x000fe20003f0f008 */
[----:B------:R-:W-:Y:S01]  /*65e0*/  @!UPT UIADD3 URZ, UPT, UPT, URZ, URZ, URZ ;  /* 0x000000fffffff290 */ /* 0x000fe2000fffe0ff */
[----:B------:R-:W-:Y:S11]  /*65f0*/  BRA.U !UP1, `(.L_x_119) ;  /* 0x0000000109387547 */ /* 0x000ff6000b800000 */
[----:B------:R-:W-:Y:S01]  /*6600*/  UISETP.NE.U32.AND UP0, UPT, UR38, URZ, UPT ;  /* 0x000000ff2600728c */ /* 0x000fe2000bf05070 */
[----:B------:R-:W-:Y:S02]  /*6610*/  HFMA2 R0, -RZ, RZ, 0, 5.9604644775390625e-08 ;  /* 0x00000001ff007431 */ /* 0x000fe400000001ff */
[----:B------:R-:W-:Y:S01]  /*6620*/  IMAD.MOV.U32 R91, RZ, RZ, 0x1 ;  /* 0x00000001ff5b7424 */ /* 0x000fe200078e00ff */
[----:B------:R-:W-:Y:S06]  /*6630*/  UISETP.NE.AND.EX UP0, UPT, UR39, URZ, UPT, UP0 ;  /* 0x000000ff2700728c */ /* 0x000fec000bf05300 */
[----:B------:R-:W-:Y:S05]  /*6640*/  PLOP3.LUT P2, PT, PT, PT, UP0, 0x80, 0x8 ;  /* 0x000000000008781c */ /* 0x000fea0003f4f008 */
[----:B------:R-:W1:Y:S01]  /*6650*/  @UP0 LDCU.64 UR6, c[0x0][0x888] ;  /* 0x00011100ff0607ac */ /* 0x000e620008000a00 */
[----:B------:R-:W-:Y:S07]  /*6660*/  @UP0 UIMAD UR4, UR36, UR44, URZ ;  /* 0x0000002c240402a4 */ /* 0x000fee000f8e02ff */
[----:B------:R-:W-:Y:S01]  /*6670*/  @!P2 PRMT R91, R0, 0x7610, R91 ;  /* 0x00007610005ba816 */ /* 0x000fe2000000005b */
[----:B-1----:R-:W-:Y:S03]  /*6680*/  @UP0 UIMAD.WIDE UR6, UR4, 0x4, UR6 ;  /* 0x00000004040608a5 */ /* 0x002fe6000f8e0206 */
[----:B------:R-:W1:Y:S03]  /*6690*/  @!UP0 LDCU UR4, c[0x0][0x880] ;  /* 0x00011000ff0487ac */ /* 0x000e660008000800 */
[----:B------:R-:W-:Y:S01]  /*66a0*/  IMAD.U32 R2, RZ, RZ, UR6 ;  /* 0x00000006ff027e24 */ /* 0x000fe2000f8e00ff */
[----:B------:R-:W-:Y:S05]  /*66b0*/  MOV R3, UR7 ;  /* 0x0000000700037c02 */ /* 0x000fea0008000f00 */
[----:B-----5:R2:W5:Y:S02]  /*66c0*/  @P2 LDG.E R50, desc[UR46][R2.64] ;  /* 0x0000002e02322981 */ /* 0x020564000c1e1900 */
[----:B-12---:R-:W-:Y:S02]  /*66d0*/  @!P2 IMAD.U32 R50, RZ, RZ, UR4 ;  /* 0x00000004ff32ae24 */ /* 0x006fe4000f8e00ff */
.L_x_119:
[----:B------:R-:W-:Y:S05]  /*66e0*/  @!P4 BRA `(.L_x_120) ;  /* 0x000000000020c947 */ /* 0x000fea0003800000 */
[----:B------:R-:W-:Y:S04]  /*66f0*/  ISETP.NE.U32.AND P2, PT, R84, RZ, PT ;  /* 0x000000ff5400720c */ /* 0x000fe80003f45070 */
[----:B------:R-:W-:Y:S11]  /*6700*/  ISETP.NE.AND.EX P2, PT, R85, RZ, PT, P2 ;  /* 0x000000ff5500720c */ /* 0x000ff60003f45320 */
[----:B------:R-:W-:Y:S02]  /*6710*/  @!UPT UIADD3 URZ, UPT, UPT, URZ, URZ, URZ ;  /* 0x000000fffffff290 */ /* 0x000fe4000fffe0ff */
[----:B------:R-:W1:Y:S01]  /*6720*/  @P2 LDC.64 R2, c[0x0][0x8a8] ;  /* 0x00022a00ff022b82 */ /* 0x000e620000000a00 */
[----:B------:R-:W-:Y:S04]  /*6730*/  @P2 IMAD R0, R86, UR36, RZ ;  /* 0x0000002456002c24 */ /* 0x000fe8000f8e02ff */
[----:B-1----:R-:W-:Y:S05]  /*6740*/  @P2 IMAD.WIDE R2, R0, 0x4, R2 ;  /* 0x0000000400022825 */ /* 0x002fea00078e0202 */
[----:B-----5:R1:W5:Y:S02]  /*6750*/  @P2 LDG.E R46, desc[UR46][R2.64] ;  /* 0x0000002e022e2981 */ /* 0x020364000c1e1900 */
[----:B-1----:R-:W2:Y:S02]  /*6760*/  @!P2 LDC R46, c[0x0][0x8a0] ;  /* 0x00022800ff2eab82 */ /* 0x002ea40000000800 */
.L_x_120:
[----:B-----5:R-:W-:Y:S01]  /*6770*/  ISETP.NE.AND P2, PT, R50, RZ, PT ;  /* 0x000000ff3200720c */ /* 0x020fe20003f45270 */
[----:B------:R-:W-:Y:S01]  /*6780*/  BSSY B1, `(.L_x_121) ;  /* 0x0000040000017945 */ /* 0x000fe20003800000 */
[----:B------:R-:W-:Y:S01]  /*6790*/  SEL R7, RZ, 0xffffffff, P3 ;  /* 0xffffffffff077807 */ /* 0x000fe20001800000 */
[----:B------:R-:W-:Y:S01]  /*67a0*/  IMAD.MOV.U32 R64, RZ, RZ, 0x1 ;  /* 0x00000001ff407424 */ /* 0x000fe200078e00ff */
[----:B------:R-:W-:Y:S01]  /*67b0*/  LOP3.LUT P3, RZ, R91, 0xff, RZ, 0xc0, !PT ;  /* 0x000000ff5bff7812 */ /* 0x000fe2000786c0ff */
[----:B------:R-:W-:Y:S01]  /*67c0*/  IMAD R48, R44, 0x80, R47 ;  /* 0x000000802c307824 */ /* 0x000fe200078e022f */
[----:B------:R-:W-:Y:S02]  /*67d0*/  @P1 SEL R0, RZ, 0xffffffff, P2 ;  /* 0xffffffffff001807 */ /* 0x000fe40001000000 */
[----:B------:R-:W-:Y:S02]  /*67e0*/  CS2R R62, SRZ ;  /* 0x00000000003e7805 */ /* 0x000fe4000001ff00 */
[----:B------:R-:W-:Y:S02]  /*67f0*/  LEA R3, R100, UR49, 0x3 ;  /* 0x0000003164037c11 */ /* 0x000fe4000f8e18ff */
[----:B------:R-:W-:Y:S02]  /*6800*/  CS2R R60, SRZ ;  /* 0x00000000003c7805 */ /* 0x000fe4000001ff00 */
[----:B------:R-:W-:Y:S02]  /*6810*/  @P0 SEL R0, R7, R0, !P3 ;  /* 0x0000000007000207 */ /* 0x000fe40005800000 */
[----:B------:R-:W-:Y:S02]  /*6820*/  CS2R R58, SRZ ;  /* 0x00000000003a7805 */ /* 0x000fe4000001ff00 */
[----:B------:R-:W-:Y:S02]  /*6830*/  LEA R106, R44, UR49, 0x3 ;  /* 0x000000312c6a7c11 */ /* 0x000fe4000f8e18ff */
[----:B------:R-:W-:Y:S02]  /*6840*/  CS2R R56, SRZ ;  /* 0x0000000000387805 */ /* 0x000fe4000001ff00 */
[----:B------:R-:W-:Y:S02]  /*6850*/  @P1 LOP3.LUT R0, R0, 0x1, RZ, 0xc0, !PT ;  /* 0x0000000100001812 */ /* 0x000fe400078ec0ff */
[----:B------:R-:W-:Y:S02]  /*6860*/  SHF.L.U32 R5, R102, 0x1f, RZ ;  /* 0x0000001f66057819 */ /* 0x000fe400000006ff */
[----:B------:R-:W-:Y:S02]  /*6870*/  ISETP.NE.U32.OR P5, PT, R0, 0x1, !P1 ;  /* 0x000000010000780c */ /* 0x000fe40004fa5470 */
[----:B------:R-:W-:Y:S02]  /*6880*/  SEL R0, RZ, 0xffffffff, P2 ;  /* 0xffffffffff007807 */ /* 0x000fe40001000000 */
[----:B------:R-:W-:Y:S02]  /*6890*/  PLOP3.LUT P2, PT, PT, PT, UP1, 0x80, 0x8 ;  /* 0x000000000008781c */ /* 0x000fe40003f4f018 */
[----:B------:R-:W-:Y:S07]  /*68a0*/  P2R R72, PR, RZ, 0x20 ;  /* 0x00000020ff487803 */ /* 0x000fee0000000000 */
[----:B------:R-:W-:Y:S04]  /*68b0*/  @P5 SHF.L.U32 R2, R99, 0x1f, RZ ;  /* 0x0000001f63025819 */ /* 0x000fe800000006ff */
[----:B------:R-:W1:Y:S01]  /*68c0*/  @P5 SYNCS.PHASECHK.TRANS64.TRYWAIT P1, [R3+URZ+0x100], R2 ;  /* 0x00010002030055a7 */ /* 0x000e6200080211ff */
[----:B------:R-:W-:Y:S04]  /*68d0*/  @P2 SEL R0, R7, R0, !P3 ;  /* 0x0000000007002207 */ /* 0x000fe80005800000 */
[----:B------:R-:W-:Y:S04]  /*68e0*/  LOP3.LUT R0, R0, 0x1, RZ, 0xc0, !PT ;  /* 0x0000000100007812 */ /* 0x000fe800078ec0ff */
[----:B------:R-:W-:Y:S04]  /*68f0*/  ISETP.NE.U32.AND P4, PT, R0, 0x1, PT ;  /* 0x000000010000780c */ /* 0x000fe80003f85070 */
[----:B------:R-:W-:Y:S01]  /*6900*/  P2R R65, PR, RZ, 0x10 ;  /* 0x00000010ff417803 */ /* 0x000fe20000000000 */
[----:B------:R3:W4:Y:S01]  /*6910*/  SYNCS.PHASECHK.TRANS64.TRYWAIT P0, [R106+URZ+0x170], R5 ;  /* 0x000170056a0075a7 */ /* 0x00072200080011ff */
[----:B-1----:R-:W-:Y:S01]  /*6920*/  @P5 SEL R64, RZ, 0x1, !P1 ;  /* 0x00000001ff405807 */ /* 0x002fe20004800000 */
[----:B---3--:R-:W-:Y:S06]  /*6930*/  @!P5 BRA `(.L_x_122) ;  /* 0x000000000090d947 */ /* 0x008fec0003800000 */
[----:B------:R-:W-:Y:S01]  /*6940*/  @P4 IMAD R4, R100, 0x1000, R95 ;  /* 0x0000100064044824 */ /* 0x000fe200078e025f */
[----:B------:R-:W-:Y:S01]  /*6950*/  LOP3.LUT P5, RZ, R96, 0x80, RZ, 0xc0, !PT ;  /* 0x0000008060ff7812 */ /* 0x000fe200078ac0ff */
[----:B------:R-:W-:Y:S01]  /*6960*/  BSSY B0, `(.L_x_123) ;  /* 0x000000f000007945 */ /* 0x000fe20003800000 */
[----:B------:R-:W-:Y:S01]  /*6970*/  ISETP.NE.AND P2, PT, R64, RZ, PT ;  /* 0x000000ff4000720c */ /* 0x000fe20003f45270 */
[----:B------:R-:W-:Y:S01]  /*6980*/  @P4 VIADD R0, R4, UR49 ;  /* 0x0000003104004c36 */ /* 0x000fe20008000000 */
[----:B------:R-:W-:Y:S02]  /*6990*/  PLOP3.LUT P1, PT, PT, PT, PT, 0x8, 0x80 ;  /* 0x000000000080781c */ /* 0x000fe40003f2e170 */
[----:B------:R-:W-:Y:S02]  /*69a0*/  CS2R R58, SRZ ;  /* 0x00000000003a7805 */ /* 0x000fe4000001ff00 */
[----:B------:R-:W-:Y:S01]  /*69b0*/  @P4 PLOP3.LUT P1, PT, P5, PT, PT, 0x80, 0x8 ;  /* 0x000000000008481c */ /* 0x000fe20002f2f070 */
[C---:B------:R-:W-:Y:S01]  /*69c0*/  @P4 VIADD R2, R0.reuse, 0x10 ;  /* 0x0000001000024836 */ /* 0x040fe20000000000 */
[----:B------:R-:W-:Y:S02]  /*69d0*/  CS2R R56, SRZ ;  /* 0x0000000000387805 */ /* 0x000fe4000001ff00 */
[----:B------:R-:W-:Y:S02]  /*69e0*/  CS2R R62, SRZ ;  /* 0x00000000003e7805 */ /* 0x000fe4000001ff00 */
[----:B------:R-:W-:Y:S07]  /*69f0*/  CS2R R60, SRZ ;  /* 0x00000000003c7805 */ /* 0x000fee000001ff00 */
[----:B------:R-:W-:Y:S01]  /*6a00*/  @P1 VIADD R2, R0, 0xfffffff0 ;  /* 0xfffffff000021836 */ /* 0x000fe20000000000 */
[----:B------:R-:W-:Y:S06]  /*6a10*/  @P2 BRA `(.L_x_124) ;  /* 0x00000000000c2947 */ /* 0x000fec0003800000 */
[----:B------:R-:W-:Y:S04]  /*6a20*/  SHF.L.U32 R0, R99, 0x1f, RZ ;  /* 0x0000001f63007819 */ /* 0x000fe800000006ff */
[----:B------:R-:W1:Y:S02]  /*6a30*/  SYNCS.PHASECHK.TRANS64.TRYWAIT P1, [R3+URZ+0x100], R0 ;  /* 0x00010000030075a7 */ /* 0x000e6400080211ff */
[----:B-1----:R-:W-:Y:S05]  /*6a40*/  @!P1 BRA `(.L_x_125) ;  /* 0x0000004400d09947 */ /* 0x002fea0003800000 */
.L_x_124:
[----:B------:R-:W-:Y:S05]  /*6a50*/  BSYNC B0 ;  /* 0x0000000000007941 */ /* 0x000fea0003800000 */
.L_x_123:
[----:B------:R-:W-:Y:S01]  /*6a60*/  ISETP.NE.AND P1, PT, R65, RZ, PT ;  /* 0x000000ff4100720c */ /* 0x000fe20003f25270 */
[----:B-1----:R-:W-:Y:S02]  /*6a70*/  VIADD R3, R3, 0x120 ;  /* 0x0000012003037836 */ /* 0x002fe40000000000 */
[----:B------:R-:W-:Y:S02]  /*6a80*/  IMAD.U32 R0, RZ, RZ, UR37 ;  /* 0x00000025ff007e24 */ /* 0x000fe4000f8e00ff */
[----:B------:R-:W-:Y:S03]  /*6a90*/  VIADD R100, R100, 0x1 ;  /* 0x0000000164647836 */ /* 0x000fe60000000000 */
[----:B------:R-:W-:Y:S05]  /*6aa0*/  PRMT R0, R0, 0x654, R3 ;  /* 0x0000065400007816 */ /* 0x000fea0000000003 */
[----:B------:R1:W3:Y:S04]  /*6ab0*/  @P1 LDS.128 R56, [R4+UR49+0x300] ;  /* 0x0003003104381984 */ /* 0x0002e80008000c00 */
[----:B------:R1:W1:Y:S01]  /*6ac0*/  @P1 LDS.128 R60, [R2+0x300] ;  /* 0x00030000023c1984 */ /* 0x0002620000000c00 */
[C---:B------:R-:W-:Y:S01]  /*6ad0*/  ISETP.NE.AND P1, PT, R100.reuse, 0x4, PT ;  /* 0x000000046400780c */ /* 0x040fe20003f25270 */
[----:B------:R-:W-:Y:S01]  /*6ae0*/  @!PT LDS RZ, [RZ] ;  /* 0x00000000fffff984 */ /* 0x000fe20000000800 */
[----:B------:R-:W-:Y:S01]  /*6af0*/  @!PT LDS RZ, [RZ] ;  /* 0x00000000fffff984 */ /* 0x000fe20000000800 */
[----:B------:R-:W-:Y:S01]  /*6b00*/  @!PT LDS RZ, [RZ] ;  /* 0x00000000fffff984 */ /* 0x000fe20000000800 */
[----:B------:R-:W-:Y:S01]  /*6b10*/  @!PT LDS RZ, [RZ] ;  /* 0x00000000fffff984 */ /* 0x000fe20000000800 */
[----:B------:R5:W-:Y:S06]  /*6b20*/  MEMBAR.ALL.CTA ;  /* 0x0000000000007992 */ /* 0x000bec0000008000 */
[----:B-----5:R-:W5:Y:S01]  /*6b30*/  FENCE.VIEW.ASYNC.S ;  /* 0x00000000000073c6 */ /* 0x020f620000000000 */
[----:B------:R-:W-:Y:S01]  /*6b40*/  SEL R100, R100, RZ, P1 ;  /* 0x000000ff64647207 */ /* 0x000fe20000800000 */
[----:B-----5:R5:W-:Y:S02]  /*6b50*/  SYNCS.ARRIVE.TRANS64.RED.A1T0 RZ, [R0+URZ], RZ ;  /* 0x000000ff00ff79a7 */ /* 0x020be400081004ff */
[----:B-----5:R-:W-:Y:S04]  /*6b60*/  SEL R0, RZ, 0x1, P1 ;  /* 0x00000001ff007807 */ /* 0x020fe80000800000 */
[----:B---3--:R-:W-:Y:S02]  /*6b70*/  LOP3.LUT R99, R99, R0, RZ, 0x3c, !PT ;  /* 0x0000000063637212 */ /* 0x008fe400078e3cff */
.L_x_122:
[----:B------:R-:W-:Y:S05]  /*6b80*/  BSYNC B1 ;  /* 0x0000000000017941 */ /* 0x000fea0003800000 */
.L_x_121:
[----:B------:R-:W-:Y:S04]  /*6b90*/  SHF.R.U32.HI R0, RZ, 0x15, R48 ;  /* 0x00000015ff007819 */ /* 0x000fe80000011630 */
[----:B------:R-:W-:Y:S01]  /*6ba0*/  LOP3.LUT P1, RZ, R0, 0x3, R97, 0x48, !PT ;  /* 0x0000000300ff7812 */ /* 0x000fe20007824861 */
[----:B------:R-:W-:Y:S01]  /*6bb0*/  @!UPT UIADD3 URZ, UPT, UPT, URZ, URZ, URZ ;  /* 0x000000fffffff290 */ /* 0x000fe2000fffe0ff */
[----:B----4-:R-:W-:Y:S11]  /*6bc0*/  @P0 BRA `(.L_x_126) ;  /* 0x0000000000080947 */ /* 0x010ff60003800000 */
[----:B------:R-:W3:Y:S02]  /*6bd0*/  SYNCS.PHASECHK.TRANS64.TRYWAIT P0, [R106+URZ+0x170], R5 ;  /* 0x000170056a0075a7 */ /* 0x000ee400080011ff */
[----:B---3--:R-:W-:Y:S05]  /*6be0*/  @!P0 BRA `(.L_x_127) ;  /* 0x00000044007c8947 */ /* 0x008fea0003800000 */
.L_x_126:
[----:B------:R-:W-:Y:S05]  /*6bf0*/  @!P1 BRA `(.L_x_128) ;  /* 0x0000000000409947 */ /* 0x000fea0003800000 */
[----:B------:R-:W3:Y:S01]  /*6c00*/  LDCU.64 UR8, c[0x4][0x78] ;  /* 0x01000f00ff0877ac */ /* 0x000ee20008000a00 */
[----:B------:R-:W-:Y:S01]  /*6c10*/  MOV R3, 0x0 ;  /* 0x0000000000037802 */ /* 0x000fe20000000f00 */
[----:B------:R-:W-:Y:S02]  /*6c20*/  HFMA2 R12, -RZ, RZ, 0, 5.9604644775390625e-08 ;  /* 0x00000001ff0c7431 */ /* 0x000fe400000001ff */
[----:B------:R-:W-:Y:S02]  /*6c30*/  IMAD.MOV.U32 R8, RZ, RZ, 0x192 ;  /* 0x00000192ff087424 */ /* 0x000fe400078e00ff */
[----:B------:R-:W-:Y:S01]  /*6c40*/  IMAD.MOV.U32 R13, RZ, RZ, RZ ;  /* 0x000000ffff0d7224 */ /* 0x000fe200078e00ff */
[----:B------:R-:W4:Y:S01]  /*6c50*/  LDCU.64 UR6, c[0x4][0x80] ;  /* 0x01001000ff0677ac */ /* 0x000f220008000a00 */
[----:B-1----:R-:W1:Y:S01]  /*6c60*/  LDC.64 R2, c[0x4][R3] ;  /* 0x0100000003027b82 */ /* 0x002e620000000a00 */
[----:B------:R-:W5:Y:S01]  /*6c70*/  LDCU.64 UR4, c[0x4][0x18] ;  /* 0x01000300ff0477ac */ /* 0x000f620008000a00 */
[----:B---3--:R-:W-:Y:S01]  /*6c80*/  MOV R5, UR9 ;  /* 0x0000000900057c02 */ /* 0x008fe20008000f00 */
[----:B------:R-:W-:Y:S01]  /*6c90*/  IMAD.U32 R4, RZ, RZ, UR8 ;  /* 0x00000008ff047e24 */ /* 0x000fe2000f8e00ff */
[----:B----4-:R-:W-:Y:S01]  /*6ca0*/  MOV R7, UR7 ;  /* 0x0000000700077c02 */ /* 0x010fe20008000f00 */
[----:B------:R-:W-:Y:S01]  /*6cb0*/  IMAD.U32 R6, RZ, RZ, UR6 ;  /* 0x00000006ff067e24 */ /* 0x000fe2000f8e00ff */
[----:B-----5:R-:W-:Y:S01]  /*6cc0*/  MOV R11, UR5 ;  /* 0x00000005000b7c02 */ /* 0x020fe20008000f00 */
[----:B------:R-:W-:Y:S02]  /*6cd0*/  IMAD.U32 R10, RZ, RZ, UR4 ;  /* 0x00000004ff0a7e24 */ /* 0x000fe4000f8e00ff */
[----:B------:R-:W-:Y:S07]  /*6ce0*/  LEPC R20, `(.L_x_128) ;  /* 0x000000001014794e */ /* 0x000fee0000000000 */
[----:B-12---:R-:W-:Y:S05]  /*6cf0*/  CALL.ABS.NOINC R2 ;  /* 0x0000000002007343 */ /* 0x006fea0003c00000 */
.L_x_128:
[----:B------:R-:W-:Y:S05]  /*6d00*/  WARPSYNC.ALL ;  /* 0x0000000000007948 */ /* 0x000fea0003800000 */
[----:B------:R-:W-:Y:S01]  /*6d10*/  R2UR UR4, R48 ;  /* 0x00000000300472ca */ /* 0x000fe200000e0000 */
[----:B------:R-:W-:Y:S01]  /*6d20*/  HFMA2 R66, -RZ, RZ, 0, 9.5367431640625e-07 ;  /* 0x00000010ff427431 */ /* 0x000fe200000001ff */
[C---:B------:R-:W-:Y:S01]  /*6d30*/  PRMT R49, R56.reuse, 0x8880, RZ ;  /* 0x0000888038317816 */ /* 0x040fe200000000ff */
[----:B------:R-:W-:Y:S01]  /*6d40*/  BSSY.RECONVERGENT B0, `(.L_x_129) ;  /* 0x00000a5000007945 */ /* 0x000fe20003800200 */
[C---:B------:R-:W-:Y:S02]  /*6d50*/  SHF.L.U32 R51, R56.reuse, 0x10, RZ ;  /* 0x0000001038337819 */ /* 0x040fe400000006ff */
[----:B------:R-:W-:Y:S02]  /*6d60*/  SHF.L.U32 R52, R56, 0x8, RZ ;  /* 0x0000000838347819 */ /* 0x000fe400000006ff */
[----:B------:R-:W-:Y:S02]  /*6d70*/  SHF.R.S32.HI R51, RZ, 0x18, R51 ;  /* 0x00000018ff337819 */ /* 0x000fe40000011433 */
[----:B------:R-:W-:Y:S02]  /*6d80*/  PRMT R53, R57, 0x8880, RZ ;  /* 0x0000888039357816 */ /* 0x000fe400000000ff */
[----:B------:R-:W-:Y:S01]  /*6d90*/  IADD3 R67, PT, PT, R95, UR49, RZ ;  /* 0x000000315f437c10 */ /* 0x000fe2000fffe0ff */
[----:B-1-3--:R-:W2:Y:S01]  /*6da0*/  LDTM.x32 R4, tmem[UR4] ;  /* 0x00000004000479ee */ /* 0x00aea200082c0000 */
[----:B------:R-:W-:Y:S02]  /*6db0*/  LOP3.LUT P5, RZ, R96, 0x80, RZ, 0xc0, !PT ;  /* 0x0000008060ff7812 */ /* 0x000fe400078ac0ff */
[----:B------:R-:W-:Y:S02]  /*6dc0*/  PRMT R54, R59, 0x8880, RZ ;  /* 0x000088803b367816 */ /* 0x000fe400000000ff */
[----:B------:R-:W-:Y:S02]  /*6dd0*/  SEL R66, R66, 0xfffffff0, !P5 ;  /* 0xfffffff042427807 */ /* 0x000fe40006800000 */
[----:B------:R-:W-:Y:S02]  /*6de0*/  ISETP.NE.AND P0, PT, R104, RZ, PT ;  /* 0x000000ff6800720c */ /* 0x000fe40003f05270 */
[----:B------:R-:W-:Y:S02]  /*6df0*/  IADD3 R108, PT, PT, R67, R66, RZ ;  /* 0x00000042436c7210 */ /* 0x000fe40007ffe0ff */
[----:B------:R-:W-:Y:S01]  /*6e00*/  ISETP.NE.AND P6, PT, R72, RZ, PT ;  /* 0x000000ff4800720c */ /* 0x000fe20003fc5270 */
[C---:B--2---:R-:W-:Y:S11]  /*6e10*/  IMAD R0, R46.reuse, R4, RZ ;  /* 0x000000042e007224 */ /* 0x044ff600078e02ff */
[----:B------:R-:W-:Y:S01]  /*6e20*/  @!UPT UIADD3 URZ, UPT, UPT, URZ, URZ, URZ ;  /* 0x000000fffffff290 */ /* 0x000fe2000fffe0ff */
[----:B------:R-:W-:Y:S01]  /*6e30*/  @P6 SHF.L.U32 R74, R99, 0x1f, RZ ;  /* 0x0000001f634a6819 */ /* 0x000fe200000006ff */
[C---:B------:R-:W-:Y:S02]  /*6e40*/  IMAD R2, R46.reuse, R5, RZ ;  /* 0x000000052e027224 */ /* 0x040fe400078e02ff */
[----:B------:R-:W-:Y:S01]  /*6e50*/  IMAD R0, R49, R50, R0 ;  /* 0x0000003231007224 */ /* 0x000fe200078e0200 */
[----:B------:R-:W-:Y:S01]  /*6e60*/  SHF.R.S32.HI R49, RZ, 0x18, R52 ;  /* 0x00000018ff317819 */ /* 0x000fe20000011434 */
[C---:B------:R-:W-:Y:S02]  /*6e70*/  IMAD R3, R46.reuse, R6, RZ ;  /* 0x000000062e037224 */ /* 0x040fe400078e02ff */
[-C--:B------:R-:W-:Y:S01]  /*6e80*/  IMAD R2, R51, R50.reuse, R2 ;  /* 0x0000003233027224 */ /* 0x080fe200078e0202 */
[----:B------:R-:W-:Y:S01]  /*6e90*/  SHF.R.S32.HI R51, RZ, 0x18, R56 ;  /* 0x00000018ff337819 */ /* 0x000fe20000011438 */
[C---:B------:R-:W-:Y:S02]  /*6ea0*/  IMAD R7, R46.reuse, R7, RZ ;  /* 0x000000072e077224 */ /* 0x040fe400078e02ff */
[----:B------:R-:W-:Y:S01]  /*6eb0*/  IMAD R3, R49, R50, R3 ;  /* 0x0000003231037224 */ /* 0x000fe200078e0203 */
[----:B------:R-:W-:Y:S01]  /*6ec0*/  MOV R49, R53 ;  /* 0x0000003500317202 */ /* 0x000fe20000000f00 */
[C---:B------:R-:W-:Y:S01]  /*6ed0*/  IMAD.U32 R52, R57.reuse, 0x10000, RZ ;  /* 0x0001000039347824 */ /* 0x040fe200078e00ff */
[----:B------:R-:W-:Y:S01]  /*6ee0*/  SHF.L.U32 R53, R57, 0x8, RZ ;  /* 0x0000000839357819 */ /* 0x000fe200000006ff */
[C---:B------:R-:W-:Y:S02]  /*6ef0*/  IMAD R4, R46.reuse, R8, RZ ;  /* 0x000000082e047224 */ /* 0x040fe400078e02ff */
[-C--:B------:R-:W-:Y:S01]  /*6f00*/  IMAD R7, R51, R50.reuse, R7 ;  /* 0x0000003233077224 */ /* 0x080fe200078e0207 */
[----:B------:R-:W-:Y:S01]  /*6f10*/  SHF.R.S32.HI R51, RZ, 0x18, R52 ;  /* 0x00000018ff337819 */ /* 0x000fe20000011434 */
[C---:B------:R-:W-:Y:S01]  /*6f20*/  IMAD R5, R46.reuse, R9, RZ ;  /* 0x000000092e057224 */ /* 0x040fe200078e02ff */
[----:B------:R-:W-:Y:S01]  /*6f30*/  SHF.R.S32.HI R52, RZ, 0x18, R57 ;  /* 0x00000018ff347819 */ /* 0x000fe20000011439 */
[----:B------:R-:W-:Y:S01]  /*6f40*/  IMAD R4, R49, R50, R4 ;  /* 0x0000003231047224 */ /* 0x000fe200078e0204 */
[----:B------:R-:W-:Y:S01]  /*6f50*/  SHF.R.S32.HI R49, RZ, 0x18, R53 ;  /* 0x00000018ff317819 */ /* 0x000fe20000011435 */
[----:B------:R-:W-:Y:S01]  /*6f60*/  IMAD R6, R46, R10, RZ ;  /* 0x0000000a2e067224 */ /* 0x000fe200078e02ff */
[----:B------:R-:W-:Y:S01]  /*6f70*/  PRMT R53, R58, 0x8880, RZ ;  /* 0x000088803a357816 */ /* 0x000fe200000000ff */
[----:B------:R-:W-:Y:S01]  /*6f80*/  IMAD R11, R46, R11, RZ ;  /* 0x0000000b2e0b7224 */ /* 0x000fe200078e02ff */
[----:B------:R-:W-:Y:S01]  /*6f90*/  I2IP.S8.S32.SAT R55, R7, R3, RZ ;  /* 0x0000000307377239 */ /* 0x000fe200000014ff */
[----:B------:R-:W-:Y:S02]  /*6fa0*/  IMAD R5, R51, R50, R5 ;  /* 0x0000003233057224 */ /* 0x000fe400078e0205 */
[----:B------:R-:W-:Y:S01]  /*6fb0*/  IMAD.U32 R51, R58, 0x10000, RZ ;  /* 0x000100003a337824 */ /* 0x000fe200078e00ff */
[----:B------:R-:W-:Y:S01]  /*6fc0*/  I2IP.S8.S32.SAT R68, R2, R0, R55 ;  /* 0x0000000002447239 */ /* 0x000fe20000001437 */
[----:B------:R-:W-:Y:S01]  /*6fd0*/  IMAD R6, R49, R50, R6 ;  /* 0x0000003231067224 */ /* 0x000fe200078e0206 */
[----:B------:R-:W-:Y:S01]  /*6fe0*/  MOV R49, R53 ;  /* 0x0000003500317202 */ /* 0x000fe20000000f00 */
[----:B------:R-:W-:Y:S01]  /*6ff0*/  IMAD R8, R46, R12, RZ ;  /* 0x0000000c2e087224 */ /* 0x000fe200078e02ff */
[----:B------:R-:W-:Y:S01]  /*7000*/  SHF.R.S32.HI R51, RZ, 0x18, R51 ;  /* 0x00000018ff337819 */ /* 0x000fe20000011433 */
[-C--:B------:R-:W-:Y:S01]  /*7010*/  IMAD R11, R52, R50.reuse, R11 ;  /* 0x00000032340b7224 */ /* 0x080fe200078e020b */
[----:B------:R-:W-:Y:S01]  /*7020*/  SHF.L.U32 R52, R58, 0x8, RZ ;  /* 0x000000083a347819 */ /* 0x000fe200000006ff */
[C---:B------:R-:W-:Y:S01]  /*7030*/  IMAD R9, R46.reuse, R13, RZ ;  /* 0x0000000d2e097224 */ /* 0x040fe200078e02ff */
[----:B------:R-:W-:Y:S01]  /*7040*/  SHF.L.U32 R53, R59, 0x8, RZ ;  /* 0x000000083b357819 */ /* 0x000fe200000006ff */
[----:B------:R-:W-:Y:S01]  /*7050*/  IMAD R8, R49, R50, R8 ;  /* 0x0000003231087224 */ /* 0x000fe200078e0208 */
[----:B------:R-:W-:Y:S01]  /*7060*/  SHF.R.S32.HI R49, RZ, 0x18, R52 ;  /* 0x00000018ff317819 */ /* 0x000fe20000011434 */
[C---:B------:R-:W-:Y:S01]  /*7070*/  IMAD R10, R46.reuse, R14, RZ ;  /* 0x0000000e2e0a7224 */ /* 0x040fe200078e02ff */
[----:B------:R-:W-:Y:S01]  /*7080*/  I2IP.S8.S32.SAT R69, R11, R6, RZ ;  /* 0x000000060b457239 */ /* 0x000fe200000014ff */
[----:B------:R-:W-:Y:S01]  /*7090*/  IMAD R9, R51, R50, R9 ;  /* 0x0000003233097224 */ /* 0x000fe200078e0209 */
[----:B------:R-:W-:Y:S01]  /*70a0*/  SHF.R.S32.HI R51, RZ, 0x18, R58 ;  /* 0x00000018ff337819 */ /* 0x000fe2000001143a */
[----:B------:R-:W-:Y:S01]  /*70b0*/  IMAD.U32 R52, R59, 0x10000, RZ ;  /* 0x000100003b347824 */ /* 0x000fe200078e00ff */
[----:B------:R-:W-:Y:S01]  /*70c0*/  I2IP.S8.S32.SAT R69, R5, R4, R69 ;  /* 0x0000000405457239 */ /* 0x000fe20000001445 */
[C---:B------:R-:W-:Y:S01]  /*70d0*/  IMAD R15, R46.reuse, R15, RZ ;  /* 0x0000000f2e0f7224 */ /* 0x040fe200078e02ff */
[----:B------:R-:W-:Y:S01]  /*70e0*/  SHF.R.S32.HI R53, RZ, 0x18, R53 ;  /* 0x00000018ff357819 */ /* 0x000fe20000011435 */
[----:B------:R-:W-:Y:S01]  /*70f0*/  IMAD R10, R49, R50, R10 ;  /* 0x00000032310a7224 */ /* 0x000fe200078e020a */
[----:B------:R-:W-:Y:S01]  /*7100*/  MOV R49, R54 ;  /* 0x0000003600317202 */ /* 0x000fe20000000f00 */
[C---:B------:R-:W-:Y:S01]  /*7110*/  IMAD R12, R46.reuse, R16, RZ ;  /* 0x000000102e0c7224 */ /* 0x040fe200078e02ff */
[----:B------:R-:W-:Y:S01]  /*7120*/  SHF.R.S32.HI R52, RZ, 0x18, R52 ;  /* 0x00000018ff347819 */ /* 0x000fe20000011434 */
[C---:B------:R-:W-:Y:S02]  /*7130*/  IMAD R13, R46.reuse, R17, RZ ;  /* 0x000000112e0d7224 */ /* 0x040fe400078e02ff */
[----:B------:R-:W-:Y:S01]  /*7140*/  IMAD R15, R51, R50, R15 ;  /* 0x00000032330f7224 */ /* 0x000fe200078e020f */
[----:B------:R-:W-:Y:S01]  /*7150*/  SHF.R.S32.HI R51, RZ, 0x18, R59 ;  /* 0x00000018ff337819 */ /* 0x000fe2000001143b */
[C---:B------:R-:W-:Y:S02]  /*7160*/  IMAD R14, R46.reuse, R18, RZ ;  /* 0x000000122e0e7224 */ /* 0x040fe400078e02ff */
[----:B------:R-:W-:Y:S01]  /*7170*/  IMAD R12, R49, R50, R12 ;  /* 0x00000032310c7224 */ /* 0x000fe200078e020c */
[----:B------:R-:W-:Y:S01]  /*7180*/  I2IP.S8.S32.SAT R70, R15, R10, RZ ;  /* 0x0000000a0f467239 */ /* 0x000fe200000014ff */
[----:B------:R-:W-:Y:S01]  /*7190*/  IMAD R19, R46, R19, RZ ;  /* 0x000000132e137224 */ /* 0x000fe200078e02ff */
[----:B------:R-:W-:Y:S01]  /*71a0*/  PRMT R49, R60, 0x8880, RZ ;  /* 0x000088803c317816 */ /* 0x000fe200000000ff */
[----:B------:R-:W-:Y:S01]  /*71b0*/  IMAD R13, R52, R50, R13 ;  /* 0x00000032340d7224 */ /* 0x000fe200078e020d */
[----:B------:R-:W-:Y:S01]  /*71c0*/  I2IP.S8.S32.SAT R70, R9, R8, R70 ;  /* 0x0000000809467239 */ /* 0x000fe20000001446 */
[-C--:B------:R-:W-:Y:S01]  /*71d0*/  IMAD R14, R53, R50.reuse, R14 ;  /* 0x00000032350e7224 */ /* 0x080fe200078e020e */
[----:B------:R-:W-:Y:S01]  /*71e0*/  PRMT R53, R61, 0x8880, RZ ;  /* 0x000088803d357816 */ /* 0x000fe200000000ff */
[----:B------:R-:W-:Y:S01]  /*71f0*/  IMAD R19, R51, R50, R19 ;  /* 0x0000003233137224 */ /* 0x000fe200078e0213 */
[----:B------:R-:W-:Y:S01]  /*7200*/  SHF.L.U32 R52, R61, 0x10, RZ ;  /* 0x000000103d347819 */ /* 0x000fe200000006ff */
[----:B------:R-:W-:Y:S02]  /*7210*/  IMAD R16, R46, R20, RZ ;  /* 0x000000142e107224 */ /* 0x000fe400078e02ff */
[C---:B------:R-:W-:Y:S01]  /*7220*/  IMAD.U32 R51, R60.reuse, 0x10000, RZ ;  /* 0x000100003c337824 */ /* 0x040fe200078e00ff */
[----:B------:R-:W-:Y:S01]  /*7230*/  I2IP.S8.S32.SAT R71, R19, R14, RZ ;  /* 0x0000000e13477239 */ /* 0x000fe200000014ff */
[----:B------:R-:W-:Y:S01]  /*7240*/  IMAD R16, R49, R50, R16 ;  /* 0x0000003231107224 */ /* 0x000fe200078e0210 */
[----:B------:R-:W-:Y:S01]  /*7250*/  SHF.L.U32 R49, R60, 0x8, RZ ;  /* 0x000000083c317819 */ /* 0x000fe200000006ff */
[C---:B------:R-:W-:Y:S01]  /*7260*/  IMAD R17, R46.reuse, R21, RZ ;  /* 0x000000152e117224 */ /* 0x040fe200078e02ff */
[----:B------:R-:W-:Y:S01]  /*7270*/  SHF.R.S32.HI R51, RZ, 0x18, R51 ;  /* 0x00000018ff337819 */ /* 0x000fe20000011433 */
[C---:B------:R-:W-:Y:S01]  /*7280*/  IMAD R18, R46.reuse, R22, RZ ;  /* 0x000000162e127224 */ /* 0x040fe200078e02ff */
[----:B------:R-:W-:Y:S01]  /*7290*/  SHF.R.S32.HI R49, RZ, 0x18, R49 ;  /* 0x00000018ff317819 */ /* 0x000fe20000011431 */
[C---:B------:R-:W-:Y:S01]  /*72a0*/  IMAD R23, R46.reuse, R23, RZ ;  /* 0x000000172e177224 */ /* 0x040fe200078e02ff */
[----:B------:R-:W-:Y:S01]  /*72b0*/  I2IP.S8.S32.SAT R71, R13, R12, R71 ;  /* 0x0000000c0d477239 */ /* 0x000fe20000001447 */
[----:B------:R-:W-:Y:S01]  /*72c0*/  IMAD R17, R51, R50, R17 ;  /* 0x0000003233117224 */ /* 0x000fe200078e0211 */
[----:B------:R-:W-:Y:S01]  /*72d0*/  SHF.R.S32.HI R51, RZ, 0x18, R60 ;  /* 0x00000018ff337819 */ /* 0x000fe2000001143c */
[----:B------:R-:W-:Y:S01]  /*72e0*/  IMAD.SHL.U32 R54, R61, 0x100, RZ ;  /* 0x000001003d367824 */ /* 0x000fe200078e00ff */
[----:B------:R-:W-:Y:S01]  /*72f0*/  SHF.R.S32.HI R52, RZ, 0x18, R52 ;  /* 0x00000018ff347819 */ /* 0x000fe20000011434 */
[C---:B------:R-:W-:Y:S01]  /*7300*/  IMAD R20, R46.reuse, R24, RZ ;  /* 0x000000182e147224 */ /* 0x040fe200078e02ff */
[----:B------:R1:W-:Y:S01]  /*7310*/  STS.128 [R95+UR49+0x4300], R68 ;  /* 0x004300445f007988 */ /* 0x0003e20008000c31 */
[-C--:B------:R-:W-:Y:S01]  /*7320*/  IMAD R18, R49, R50.reuse, R18 ;  /* 0x0000003231127224 */ /* 0x080fe200078e0212 */
[----:B------:R-:W-:Y:S01]  /*7330*/  SHF.R.S32.HI R49, RZ, 0x18, R54 ;  /* 0x00000018ff317819 */ /* 0x000fe20000011436 */
[C---:B------:R-:W-:Y:S01]  /*7340*/  IMAD R21, R46.reuse, R25, RZ ;  /* 0x000000192e157224 */ /* 0x040fe200078e02ff */
[----:B------:R-:W-:Y:S01]  /*7350*/  SHF.R.S32.HI R54, RZ, 0x18, R63 ;  /* 0x00000018ff367819 */ /* 0x000fe2000001143f */
[----:B------:R-:W-:Y:S01]  /*7360*/  IMAD R23, R51, R50, R23 ;  /* 0x0000003233177224 */ /* 0x000fe200078e0217 */
[----:B------:R-:W-:Y:S01]  /*7370*/  SHF.R.S32.HI R51, RZ, 0x18, R61 ;  /* 0x00000018ff337819 */ /* 0x000fe2000001143d */
[C---:B------:R-:W-:Y:S02]  /*7380*/  IMAD R22, R46.reuse, R26, RZ ;  /* 0x0000001a2e167224 */ /* 0x040fe400078e02ff */
[----:B------:R-:W-:Y:S01]  /*7390*/  IMAD R20, R53, R50, R20 ;  /* 0x0000003235147224 */ /* 0x000fe200078e0214 */
[----:B------:R-:W-:Y:S01]  /*73a0*/  I2IP.S8.S32.SAT R76, R23, R18, RZ ;  /* 0x00000012174c7239 */ /* 0x000fe200000014ff */
[----:B------:R-:W-:Y:S01]  /*73b0*/  IMAD R27, R46, R27, RZ ;  /* 0x0000001b2e1b7224 */ /* 0x000fe200078e02ff */
[----:B------:R-:W-:Y:S01]  /*73c0*/  SHF.L.U32 R53, R62, 0x8, RZ ;  /* 0x000000083e357819 */ /* 0x000fe200000006ff */
[-C--:B------:R-:W-:Y:S01]  /*73d0*/  IMAD R21, R52, R50.reuse, R21 ;  /* 0x0000003234157224 */ /* 0x080fe200078e0215 */
[C---:B------:R-:W-:Y:S01]  /*73e0*/  SHF.L.U32 R52, R62.reuse, 0x10, RZ ;  /* 0x000000103e347819 */ /* 0x040fe200000006ff */
[----:B------:R-:W-:Y:S01]  /*73f0*/  IMAD R22, R49, R50, R22 ;  /* 0x0000003231167224 */ /* 0x000fe200078e0216 */
[----:B------:R-:W-:Y:S01]  /*7400*/  PRMT R49, R62, 0x8880, RZ ;  /* 0x000088803e317816 */ /* 0x000fe200000000ff */
[C---:B------:R-:W-:Y:S01]  /*7410*/  IMAD R24, R46.reuse, R28, RZ ;  /* 0x0000001c2e187224 */ /* 0x040fe200078e02ff */
[----:B------:R-:W-:Y:S01]  /*7420*/  I2IP.S8.S32.SAT R76, R17, R16, R76 ;  /* 0x00000010114c7239 */ /* 0x000fe2000000144c */
[----:B------:R-:W-:Y:S01]  /*7430*/  IMAD R27, R51, R50, R27 ;  /* 0x00000032331b7224 */ /* 0x000fe200078e021b */
[----:B------:R-:W-:Y:S01]  /*7440*/  SHF.R.S32.HI R51, RZ, 0x18, R52 ;  /* 0x00000018ff337819 */ /* 0x000fe20000011434 */
[C---:B------:R-:W-:Y:S01]  /*7450*/  IMAD R25, R46.reuse, R29, RZ ;  /* 0x0000001d2e197224 */ /* 0x040fe200078e02ff */
[----:B------:R-:W-:Y:S01]  /*7460*/  SHF.R.S32.HI R53, RZ, 0x18, R53 ;  /* 0x00000018ff357819 */ /* 0x000fe20000011435 */
[C---:B------:R-:W-:Y:S01]  /*7470*/  IMAD R26, R46.reuse, R30, RZ ;  /* 0x0000001e2e1a7224 */ /* 0x040fe200078e02ff */
[----:B------:R-:W-:Y:S01]  /*7480*/  I2IP.S8.S32.SAT R77, R27, R22, RZ ;  /* 0x000000161b4d7239 */ /* 0x000fe200000014ff */
[-C--:B------:R-:W-:Y:S01]  /*7490*/  IMAD R24, R49, R50.reuse, R24 ;  /* 0x0000003231187224 */ /* 0x080fe200078e0218 */
[----:B------:R-:W-:Y:S01]  /*74a0*/  SHF.L.U32 R52, R63, 0x10, RZ ;  /* 0x000000103f347819 */ /* 0x000fe200000006ff */
[----:B------:R-:W-:Y:S01]  /*74b0*/  IMAD R25, R51, R50, R25 ;  /* 0x0000003233197224 */ /* 0x000fe200078e0219 */
[----:B------:R-:W-:Y:S01]  /*74c0*/  I2IP.S8.S32.SAT R77, R21, R20, R77 ;  /* 0x00000014154d7239 */ /* 0x000fe2000000144d */
[----:B------:R-:W-:Y:S01]  /*74d0*/  IMAD R26, R53, R50, R26 ;  /* 0x00000032351a7224 */ /* 0x000fe200078e021a */
[----:B------:R-:W-:Y:S01]  /*74e0*/  SHF.R.S32.HI R49, RZ, 0x18, R62 ;  /* 0x00000018ff317819 */ /* 0x000fe2000001143e */
[C---:B------:R-:W-:Y:S01]  /*74f0*/  IMAD R31, R46.reuse, R31, RZ ;  /* 0x0000001f2e1f7224 */ /* 0x040fe200078e02ff */
[C---:B------:R-:W-:Y:S01]  /*7500*/  PRMT R51, R63.reuse, 0x8880, RZ ;  /* 0x000088803f337816 */ /* 0x040fe200000000ff */
[----:B------:R-:W-:Y:S01]  /*7510*/  IMAD.SHL.U32 R53, R63, 0x100, RZ ;  /* 0x000001003f357824 */ /* 0x000fe200078e00ff */
[----:B------:R-:W-:Y:S01]  /*7520*/  SHF.R.S32.HI R52, RZ, 0x18, R52 ;  /* 0x00000018ff347819 */ /* 0x000fe20000011434 */
[C---:B------:R-:W-:Y:S02]  /*7530*/  IMAD R28, R46.reuse, R32, RZ ;  /* 0x000000202e1c7224 */ /* 0x040fe400078e02ff */
[C---:B------:R-:W-:Y:S01]  /*7540*/  IMAD R29, R46.reuse, R33, RZ ;  /* 0x000000212e1d7224 */ /* 0x040fe200078e02ff */
[----:B------:R-:W-:Y:S01]  /*7550*/  SHF.R.S32.HI R53, RZ, 0x18, R53 ;  /* 0x00000018ff357819 */ /* 0x000fe20000011435 */
[-C--:B------:R-:W-:Y:S02]  /*7560*/  IMAD R31, R49, R50.reuse, R31 ;  /* 0x00000032311f7224 */ /* 0x080fe400078e021f */
[----:B------:R-:W-:Y:S02]  /*7570*/  IMAD R28, R51, R50, R28 ;  /* 0x00000032331c7224 */ /* 0x000fe400078e021c */
[----:B------:R-:W-:Y:S01]  /*7580*/  IMAD R30, R46, R34, RZ ;  /* 0x000000222e1e7224 */ /* 0x000fe200078e02ff */
[----:B------:R-:W-:Y:S01]  /*7590*/  I2IP.S8.S32.SAT R55, R31, R26, RZ ;  /* 0x0000001a1f377239 */ /* 0x000fe200000014ff */
[----:B------:R-:W-:Y:S02]  /*75a0*/  IMAD R29, R52, R50, R29 ;  /* 0x00000032341d7224 */ /* 0x000fe400078e021d */
[----:B------:R-:W-:Y:S01]  /*75b0*/  IMAD R35, R46, R35, RZ ;  /* 0x000000232e237224 */ /* 0x000fe200078e02ff */
[----:B------:R-:W-:Y:S01]  /*75c0*/  I2IP.S8.S32.SAT R78, R25, R24, R55 ;  /* 0x00000018194e7239 */ /* 0x000fe20000001437 */
[-C--:B------:R-:W-:Y:S01]  /*75d0*/  IMAD R30, R53, R50.reuse, R30 ;  /* 0x00000032351e7224 */ /* 0x080fe200078e021e */
[----:B------:R-:W-:Y:S01]  /*75e0*/  LEA R55, R100, UR49, 0x3 ;  /* 0x0000003164377c11 */ /* 0x000fe2000f8e18ff */
[----:B------:R-:W-:Y:S05]  /*75f0*/  IMAD R35, R54, R50, R35 ;  /* 0x0000003236237224 */ /* 0x000fea00078e0223 */
[----:B------:R-:W-:Y:S04]  /*7600*/  I2IP.S8.S32.SAT R73, R35, R30, RZ ;  /* 0x0000001e23497239 */ /* 0x000fe800000014ff */
[----:B------:R-:W-:Y:S05]  /*7610*/  I2IP.S8.S32.SAT R79, R29, R28, R73 ;  /* 0x0000001c1d4f7239 */ /* 0x000fea0000001449 */
[----:B------:R1:W-:Y:S01]  /*7620*/  STS.128 [R108+0x4300], R76 ;  /* 0x0043004c6c007388 */ /* 0x0003e20000000c00 */
[----:B------:R-:W-:Y:S01]  /*7630*/  @!PT LDS RZ, [RZ] ;  /* 0x00000000fffff984 */ /* 0x000fe20000000800 */
[----:B------:R-:W-:Y:S01]  /*7640*/  @!PT LDS RZ, [RZ] ;  /* 0x00000000fffff984 */ /* 0x000fe20000000800 */
[----:B------:R-:W-:Y:S01]  /*7650*/  @!PT LDS RZ, [RZ] ;  /* 0x00000000fffff984 */ /* 0x000fe20000000800 */
[----:B------:R-:W-:Y:S01]  /*7660*/  @!PT LDS RZ, [RZ] ;  /* 0x00000000fffff984 */ /* 0x000fe20000000800 */
[----:B------:R2:W-:Y:S07]  /*7670*/  MEMBAR.ALL.CTA ;  /* 0x0000000000007992 */ /* 0x0005ee0000008000 */
[----:B--2---:R-:W2:Y:S02]  /*7680*/  FENCE.VIEW.ASYNC.S ;  /* 0x00000000000073c6 */ /* 0x004ea40000000000 */
[----:B--2---:R-:W-:Y:S06]  /*7690*/  BAR.SYNC.DEFER_BLOCKING 0x1, 0x80 ;  /* 0x0042000000007b1d */ /* 0x004fec0000010000 */
[----:B------:R-:W-:Y:S05]  /*76a0*/  @P0 BRA `(.L_x_130) ;  /* 0x0000000000380947 */ /* 0x000fea0003800000 */
[----:B------:R-:W-:Y:S02]  /*76b0*/  UIADD3 UR4, UPT, UPT, UR49, 0x4300, URZ ;  /* 0x0000430031047890 */ /* 0x000fe4000fffe0ff */
[----:B------:R-:W-:Y:S01]  /*76c0*/  UIADD3 UR8, UP0, UPT, UR52, 0x680, URZ ;  /* 0x0000068034087890 */ /* 0x000fe2000ff1e0ff */
[----:B------:R-:W-:Y:S01]  /*76d0*/  UMOV UR43, UR36 ;  /* 0x00000024002b7c82 */ /* 0x000fe20008000000 */
[----:B------:R-:W-:Y:S02]  /*76e0*/  UIADD3 UR5, UPT, UPT, UR41, 0x80, URZ ;  /* 0x0000008029057890 */ /* 0x000fe4000fffe0ff */
[----:B------:R-:W-:Y:S01]  /*76f0*/  MOV R103, UR4 ;  /* 0x0000000400677c02 */ /* 0x000fe20008000f00 */
[----:B------:R-:W-:Y:S02]  /*7700*/  UIADD3.X UR9, UPT, UPT, URZ, UR53, URZ, UP0, !UPT ;  /* 0x00000035ff097290 */ /* 0x000fe400087fe4ff */
[----:B------:R-:W-:Y:S01]  /*7710*/  UIADD3 UR4, UPT, UPT, UR49, 0x4b00, URZ ;  /* 0x00004b0031047890 */ /* 0x000fe2000fffe0ff */
[----:B------:R-:W-:Y:S01]  /*7720*/  R2UR UR40, R103 ;  /* 0x00000000672872ca */ /* 0x000fe200000e0000 */
[----:B------:R-:W-:Y:S01]  /*7730*/  UMOV UR6, UR42 ;  /* 0x0000002a00067c82 */ /* 0x000fe20008000000 */
[----:B------:R-:W-:Y:S11]  /*7740*/  UMOV UR7, UR36 ;  /* 0x0000002400077c82 */ /* 0x000ff60008000000 */
[----:B------:R2:W-:Y:S01]  /*7750*/  UTMASTG.3D [UR40], [UR8] ;  /* 0x00000028080073b5 */ /* 0x0005e20008010000 */
[----:B------:R2:W-:Y:S01]  /*7760*/  UTMASTG.3D [UR4], [UR8] ;  /* 0x00000004080073b5 */ /* 0x0005e20008010000 */
[----:B------:R0:W-:Y:S01]  /*7770*/  UTMACMDFLUSH ;  /* 0x00000000000079b7 */ /* 0x0001e20000000000 */
[----:B--2---:R-:W-:Y:S04]  /*7780*/  DEPBAR.LE SB0, 0x1 ;  /* 0x000080400000791a */ /* 0x004fe80000000000 */
.L_x_130:
[----:B------:R-:W-:Y:S05]  /*7790*/  BSYNC.RECONVERGENT B0 ;  /* 0x0000000000007941 */ /* 0x000fea0003800200 */
.L_x_129:
[----:B------:R-:W-:Y:S06]  /*77a0*/  BAR.SYNC.DEFER_BLOCKING 0x1, 0x80 ;  /* 0x0042000000007b1d */ /* 0x000fec0000010000 */
[----:B------:R-:W2:Y:S01]  /*77b0*/  @P6 SYNCS.PHASECHK.TRANS64.TRYWAIT P0, [R55+URZ+0x100], R74 ;  /* 0x0001004a370065a7 */ /* 0x000ea200080011ff */
[----:B------:R-:W-:Y:S01]  /*77c0*/  BSSY B1, `(.L_x_131) ;  /* 0x000001f000017945 */ /* 0x000fe20003800000 */
[----:B--2---:R-:W-:Y:S03]  /*77d0*/  @P6 SEL R64, RZ, 0x1, !P0 ;  /* 0x00000001ff406807 */ /* 0x004fe60004000000 */
[----:B------:R-:W-:Y:S05]  /*77e0*/  @!P6 BRA `(.L_x_132) ;  /* 0x000000000070e947 */ /* 0x000fea0003800000 */
[----:B------:R-:W-:Y:S01]  /*77f0*/  ISETP.NE.AND P1, PT, R65, RZ, PT ;  /* 0x000000ff4100720c */ /* 0x000fe20003f25270 */
[----:B------:R-:W-:Y:S01]  /*7800*/  BSSY B0, `(.L_x_133) ;  /* 0x0000008000007945 */ /* 0x000fe20003800000 */
[----:B------:R-:W-:Y:S11]  /*7810*/  ISETP.NE.AND P0, PT, R64, RZ, PT ;  /* 0x000000ff4000720c */ /* 0x000ff60003f05270 */
[----:B------:R-:W-:Y:S04]  /*7820*/  @P1 IMAD R3, R100, 0x1000, R67 ;  /* 0x0000100064031824 */ /* 0x000fe800078e0243 */
[----:B------:R-:W-:Y:S01]  /*7830*/  @P1 IMAD.IADD R2, R66, 0x1, R3 ;  /* 0x0000000142021824 */ /* 0x000fe200078e0203 */
[----:B------:R-:W-:Y:S06]  /*7840*/  @P0 BRA `(.L_x_134) ;  /* 0x00000000000c0947 */ /* 0x000fec0003800000 */
[----:B------:R-:W-:Y:S04]  /*7850*/  SHF.L.U32 R0, R99, 0x1f, RZ ;  /* 0x0000001f63007819 */ /* 0x000fe800000006ff */
[----:B------:R-:W2:Y:S02]  /*7860*/  SYNCS.PHASECHK.TRANS64.TRYWAIT P0, [R55+URZ+0x100], R0 ;  /* 0x00010000370075a7 */ /* 0x000ea400080011ff */
[----:B--2---:R-:W-:Y:S05]  /*7870*/  @!P0 BRA `(.L_x_135) ;  /* 0x00000038006c8947 */ /* 0x004fea0003800000 */
.L_x_134:
[----:B------:R-:W-:Y:S05]  /*7880*/  BSYNC B0 ;  /* 0x0000000000007941 */ /* 0x000fea0003800000 */
.L_x_133:
[----:B------:R-:W-:Y:S01]  /*7890*/  ISETP.NE.AND P0, PT, R65, RZ, PT ;  /* 0x000000ff4100720c */ /* 0x000fe20003f05270 */
[----:B--2---:R-:W-:Y:S02]  /*78a0*/  VIADD R55, R55, 0x120 ;  /* 0x0000012037377836 */ /* 0x004fe40000000000 */
[----:B------:R-:W-:Y:S02]  /*78b0*/  IMAD.U32 R0, RZ, RZ, UR37 ;  /* 0x00000025ff007e24 */ /* 0x000fe4000f8e00ff */
[----:B------:R-:W-:Y:S03]  /*78c0*/  VIADD R100, R100, 0x1 ;  /* 0x0000000164647836 */ /* 0x000fe60000000000 */
[----:B------:R-:W-:Y:S05]  /*78d0*/  PRMT R0, R0, 0x654, R55 ;  /* 0x0000065400007816 */ /* 0x000fea0000000037 */
[----:B------:R2:W3:Y:S04]  /*78e0*/  @P0 LDS.128 R56, [R3+0x300] ;  /* 0x0003000003380984 */ /* 0x0004e80000000c00 */
[----:B------:R2:W4:Y:S01]  /*78f0*/  @P0 LDS.128 R60, [R2+0x300] ;  /* 0x00030000023c0984 */ /* 0x0005220000000c00 */
        /* <DEDUP_REMOVED lines=10> */
[----:B--23--:R-:W-:Y:S02]  /*79a0*/  LOP3.LUT R99, R99, R0, RZ, 0x3c, !PT ;  /* 0x0000000063637212 */ /* 0x00cfe400078e3cff */
.L_x_132:
[----:B------:R-:W-:Y:S05]  /*79b0*/  BSYNC B1 ;  /* 0x0000000000017941 */ /* 0x000fea0003800000 */
.L_x_131:
[----:B------:R-:W-:Y:S05]  /*79c0*/  VIADD R0, R48, 0x20 ;  /* 0x0000002030007836 */ /* 0x000fea0000000000 */
[----:B------:R-:W-:Y:S04]  /*79d0*/  SHF.R.U32.HI R0, RZ, 0x15, R0 ;  /* 0x00000015ff007819 */ /* 0x000fe80000011600 */
[----:B------:R-:W-:Y:S11]  /*79e0*/  LOP3.LUT P0, RZ, R0, 0x3, R97, 0x48, !PT ;  /* 0x0000000300ff7812 */ /* 0x000ff60007804861 */
[----:B------:R-:W-:Y:S02]  /*79f0*/  @!UPT UIADD3 URZ, UPT, UPT, URZ, URZ, URZ ;  /* 0x000000fffffff290 */ /* 0x000fe4000fffe0ff */
[----:B------:R-:W-:Y:S05]  /*7a00*/  @!P0 BRA `(.L_x_136) ;  /* 0x0000000000408947 */ /* 0x000fea0003800000 */
[----:B------:R-:W2:Y:S01]  /*7a10*/  LDCU.64 UR8, c[0x4][0x78] ;  /* 0x01000f00ff0877ac */ /* 0x000ea20008000a00 */
[----:B------:R-:W-:Y:S01]  /*7a20*/  MOV R3, 0x0 ;  /* 0x0000000000037802 */ /* 0x000fe20000000f00 */
[----:B------:R-:W-:Y:S02]  /*7a30*/  HFMA2 R12, -RZ, RZ, 0, 5.9604644775390625e-08 ;  /* 0x00000001ff0c7431 */ /* 0x000fe400000001ff */
[----:B------:R-:W-:Y:S02]  /*7a40*/  IMAD.MOV.U32 R8, RZ, RZ, 0x192 ;  /* 0x00000192ff087424 */ /* 0x000fe400078e00ff */
[----:B------:R-:W-:Y:S01]  /*7a50*/  IMAD.MOV.U32 R13, RZ, RZ, RZ ;  /* 0x000000ffff0d7224 */ /* 0x000fe200078e00ff */
[----:B------:R-:W3:Y:S01]  /*7a60*/  LDCU.64 UR6, c[0x4][0x80] ;  /* 0x01001000ff0677ac */ /* 0x000ee20008000a00 */
[----:B------:R-:W1:Y:S01]  /*7a70*/  LDC.64 R2, c[0x4][R3] ;  /* 0x0100000003027b82 */ /* 0x000e620000000a00 */
[----:B------:R-:W5:Y:S01]  /*7a80*/  LDCU.64 UR4, c[0x4][0x18] ;  /* 0x01000300ff0477ac */ /* 0x000f620008000a00 */
[----:B--2---:R-:W-:Y:S01]  /*7a90*/  MOV R5, UR9 ;  /* 0x0000000900057c02 */ /* 0x004fe20008000f00 */
[----:B------:R-:W-:Y:S01]  /*7aa0*/  IMAD.U32 R4, RZ, RZ, UR8 ;  /* 0x00000008ff047e24 */ /* 0x000fe2000f8e00ff */
[----:B---3--:R-:W-:Y:S01]  /*7ab0*/  MOV R7, UR7 ;  /* 0x0000000700077c02 */ /* 0x008fe20008000f00 */
[----:B------:R-:W-:Y:S01]  /*7ac0*/  IMAD.U32 R6, RZ, RZ, UR6 ;  /* 0x00000006ff067e24 */ /* 0x000fe2000f8e00ff */
[----:B-----5:R-:W-:Y:S01]  /*7ad0*/  MOV R11, UR5 ;  /* 0x00000005000b7c02 */ /* 0x020fe20008000f00 */
[----:B------:R-:W-:Y:S02]  /*7ae0*/  IMAD.U32 R10, RZ, RZ, UR4 ;  /* 0x00000004ff0a7e24 */ /* 0x000fe4000f8e00ff */
[----:B------:R-:W-:Y:S07]  /*7af0*/  LEPC R20, `(.L_x_136) ;  /* 0x000000001014794e */ /* 0x000fee0000000000 */
[----:B-1--4-:R-:W-:Y:S05]  /*7b00*/  CALL.ABS.NOINC R2 ;  /* 0x0000000002007343 */ /* 0x012fea0003c00000 */
.L_x_136:
[----:B------:R-:W-:Y:S01]  /*7b10*/  SHF.L.U32 R51, R56, 0x10, RZ ;  /* 0x0000001038337819 */ /* 0x000fe200000006ff */
[----:B------:R-:W-:Y:S05]  /*7b20*/  WARPSYNC.ALL ;  /* 0x0000000000007948 */ /* 0x000fea0003800000 */
[----:B------:R-:W-:Y:S01]  /*7b30*/  R2UR UR4, R48 ;  /* 0x00000000300472ca */ /* 0x000fe200000e0000 */
[----:B------:R-:W-:Y:S01]  /*7b40*/  BSSY.RECONVERGENT B0, `(.L_x_137) ;  /* 0x000009d000007945 */ /* 0x000fe20003800200 */
[C---:B------:R-:W-:Y:S02]  /*7b50*/  PRMT R49, R56.reuse, 0x8880, RZ ;  /* 0x0000888038317816 */ /* 0x040fe400000000ff */
[----:B------:R-:W-:Y:S02]  /*7b60*/  SHF.R.S32.HI R51, RZ, 0x18, R51 ;  /* 0x00000018ff337819 */ /* 0x000fe40000011433 */
[----:B------:R-:W-:Y:S02]  /*7b70*/  SHF.L.U32 R52, R56, 0x8, RZ ;  /* 0x0000000838347819 */ /* 0x000fe400000006ff */
[----:B------:R-:W-:Y:S02]  /*7b80*/  SHF.L.U32 R53, R57, 0x8, RZ ;  /* 0x0000000839357819 */ /* 0x000fe400000006ff */
[----:B------:R-:W-:Y:S02]  /*7b90*/  SHF.R.S32.HI R54, RZ, 0x18, R58 ;  /* 0x00000018ff367819 */ /* 0x000fe4000001143a */
[----:B------:R-:W-:Y:S01]  /*7ba0*/  SHF.R.S32.HI R53, RZ, 0x18, R53 ;  /* 0x00000018ff357819 */ /* 0x000fe20000011435 */
[----:B------:R-:W2:Y:S01]  /*7bb0*/  LDTM.x32 R4, tmem[UR4+0x20] ;  /* 0x00002004000479ee */ /* 0x000ea200082c0000 */
[----:B----4-:R-:W-:Y:S02]  /*7bc0*/  SHF.L.U32 R55, R62, 0x8, RZ ;  /* 0x000000083e377819 */ /* 0x010fe400000006ff */
[----:B------:R-:W-:Y:S02]  /*7bd0*/  ISETP.NE.AND P0, PT, R104, RZ, PT ;  /* 0x000000ff6800720c */ /* 0x000fe40003f05270 */
[----:B------:R-:W-:Y:S02]  /*7be0*/  SHF.R.S32.HI R55, RZ, 0x18, R55 ;  /* 0x00000018ff377819 */ /* 0x000fe40000011437 */
[----:B------:R-:W-:Y:S01]  /*7bf0*/  ISETP.NE.AND P6, PT, R72, RZ, PT ;  /* 0x000000ff4800720c */ /* 0x000fe20003fc5270 */
[C---:B--2---:R-:W-:Y:S02]  /*7c00*/  IMAD R0, R46.reuse, R4, RZ ;  /* 0x000000042e007224 */ /* 0x044fe400078e02ff */
[C---:B------:R-:W-:Y:S02]  /*7c10*/  IMAD R2, R46.reuse, R5, RZ ;  /* 0x000000052e027224 */ /* 0x040fe400078e02ff */
[----:B------:R-:W-:Y:S01]  /*7c20*/  IMAD R0, R49, R50, R0 ;  /* 0x0000003231007224 */ /* 0x000fe200078e0200 */
[----:B------:R-:W-:Y:S01]  /*7c30*/  SHF.R.S32.HI R49, RZ, 0x18, R52 ;  /* 0x00000018ff317819 */ /* 0x000fe20000011434 */
[C---:B------:R-:W-:Y:S01]  /*7c40*/  IMAD R3, R46.reuse, R6, RZ ;  /* 0x000000062e037224 */ /* 0x040fe200078e02ff */
[----:B------:R-:W-:Y:S01]  /*7c50*/  SHF.L.U32 R52, R57, 0x10, RZ ;  /* 0x0000001039347819 */ /* 0x000fe200000006ff */
[-C--:B------:R-:W-:Y:S01]  /*7c60*/  IMAD R2, R51, R50.reuse, R2 ;  /* 0x0000003233027224 */ /* 0x080fe200078e0202 */
[----:B------:R-:W-:Y:S01]  /*7c70*/  SHF.R.S32.HI R51, RZ, 0x18, R56 ;  /* 0x00000018ff337819 */ /* 0x000fe20000011438 */
[C---:B------:R-:W-:Y:S02]  /*7c80*/  IMAD R7, R46.reuse, R7, RZ ;  /* 0x000000072e077224 */ /* 0x040fe400078e02ff */
[-C--:B------:R-:W-:Y:S01]  /*7c90*/  IMAD R3, R49, R50.reuse, R3 ;  /* 0x0000003231037224 */ /* 0x080fe200078e0203 */
[----:B------:R-:W-:Y:S01]  /*7ca0*/  PRMT R49, R57, 0x8880, RZ ;  /* 0x0000888039317816 */ /* 0x000fe200000000ff */
[----:B------:R-:W-:Y:S01]  /*7cb0*/  IMAD R7, R51, R50, R7 ;  /* 0x0000003233077224 */ /* 0x000fe200078e0207 */
[----:B------:R-:W-:Y:S01]  /*7cc0*/  SHF.R.S32.HI R51, RZ, 0x18, R52 ;  /* 0x00000018ff337819 */ /* 0x000fe20000011434 */
[----:B------:R-:W-:Y:S01]  /*7cd0*/  IMAD R4, R46, R8, RZ ;  /* 0x000000082e047224 */ /* 0x000fe200078e02ff */
[----:B------:R-:W-:Y:S01]  /*7ce0*/  SHF.L.U32 R52, R58, 0x10, RZ ;  /* 0x000000103a347819 */ /* 0x000fe200000006ff */
[C---:B------:R-:W-:Y:S01]  /*7cf0*/  IMAD R5, R46.reuse, R9, RZ ;  /* 0x000000092e057224 */ /* 0x040fe200078e02ff */
[----:B-1----:R-:W-:Y:S01]  /*7d00*/  I2IP.S8.S32.SAT R69, R7, R3, RZ ;  /* 0x0000000307457239 */ /* 0x002fe200000014ff */
[----:B------:R-:W-:Y:S01]  /*7d10*/  IMAD R6, R46, R10, RZ ;  /* 0x0000000a2e067224 */ /* 0x000fe200078e02ff */
[----:B------:R-:W-:Y:S01]  /*7d20*/  SHF.R.S32.HI R52, RZ, 0x18, R52 ;  /* 0x00000018ff347819 */ /* 0x000fe20000011434 */
[----:B------:R-:W-:Y:S01]  /*7d30*/  IMAD R4, R49, R50, R4 ;  /* 0x0000003231047224 */ /* 0x000fe200078e0204 */
[----:B------:R-:W-:Y:S01]  /*7d40*/  I2IP.S8.S32.SAT R68, R2, R0, R69 ;  /* 0x0000000002447239 */ /* 0x000fe20000001445 */
[-C--:B------:R-:W-:Y:S01]  /*7d50*/  IMAD R5, R51, R50.reuse, R5 ;  /* 0x0000003233057224 */ /* 0x080fe200078e0205 */
[----:B------:R-:W-:Y:S01]  /*7d60*/  SHF.R.S32.HI R49, RZ, 0x18, R57 ;  /* 0x00000018ff317819 */ /* 0x000fe20000011439 */
[----:B------:R-:W-:Y:S01]  /*7d70*/  IMAD R11, R46, R11, RZ ;  /* 0x0000000b2e0b7224 */ /* 0x000fe200078e02ff */
[C---:B------:R-:W-:Y:S01]  /*7d80*/  PRMT R51, R58.reuse, 0x8880, RZ ;  /* 0x000088803a337816 */ /* 0x040fe200000000ff */
[----:B------:R-:W-:Y:S01]  /*7d90*/  IMAD R6, R53, R50, R6 ;  /* 0x0000003235067224 */ /* 0x000fe200078e0206 */
[----:B------:R-:W-:Y:S01]  /*7da0*/  SHF.L.U32 R53, R58, 0x8, RZ ;  /* 0x000000083a357819 */ /* 0x000fe200000006ff */
[C---:B------:R-:W-:Y:S02]  /*7db0*/  IMAD R8, R46.reuse, R12, RZ ;  /* 0x0000000c2e087224 */ /* 0x040fe400078e02ff */
[C---:B------:R-:W-:Y:S01]  /*7dc0*/  IMAD R9, R46.reuse, R13, RZ ;  /* 0x0000000d2e097224 */ /* 0x040fe200078e02ff */
[----:B------:R-:W-:Y:S01]  /*7dd0*/  SHF.R.S32.HI R53, RZ, 0x18, R53 ;  /* 0x00000018ff357819 */ /* 0x000fe20000011435 */
[----:B------:R-:W-:Y:S01]  /*7de0*/  IMAD R11, R49, R50, R11 ;  /* 0x00000032310b7224 */ /* 0x000fe200078e020b */
[----:B------:R-:W-:Y:S01]  /*7df0*/  PRMT R49, R59, 0x8880, RZ ;  /* 0x000088803b317816 */ /* 0x000fe200000000ff */
[----:B------:R-:W-:Y:S02]  /*7e00*/  IMAD R10, R46, R14, RZ ;  /* 0x0000000e2e0a7224 */ /* 0x000fe400078e02ff */
[----:B------:R-:W-:Y:S01]  /*7e10*/  IMAD R8, R51, R50, R8 ;  /* 0x0000003233087224 */ /* 0x000fe200078e0208 */
[----:B------:R-:W-:Y:S01]  /*7e20*/  I2IP.S8.S32.SAT R70, R11, R6, RZ ;  /* 0x000000060b467239 */ /* 0x000fe200000014ff */
[-C--:B------:R-:W-:Y:S01]  /*7e30*/  IMAD R9, R52, R50.reuse, R9 ;  /* 0x0000003234097224 */ /* 0x080fe200078e0209 */
[----:B------:R-:W-:Y:S01]  /*7e40*/  SHF.L.U32 R51, R59, 0x10, RZ ;  /* 0x000000103b337819 */ /* 0x000fe200000006ff */
[----:B------:R-:W-:Y:S01]  /*7e50*/  IMAD R10, R53, R50, R10 ;  /* 0x00000032350a7224 */ /* 0x000fe200078e020a */
[----:B------:R-:W-:Y:S01]  /*7e60*/  I2IP.S8.S32.SAT R69, R5, R4, R70 ;  /* 0x0000000405457239 */ /* 0x000fe20000001446 */
[C---:B------:R-:W-:Y:S01]  /*7e70*/  IMAD R15, R46.reuse, R15, RZ ;  /* 0x0000000f2e0f7224 */ /* 0x040fe200078e02ff */
[----:B------:R-:W-:Y:S01]  /*7e80*/  SHF.R.S32.HI R51, RZ, 0x18, R51 ;  /* 0x00000018ff337819 */ /* 0x000fe20000011433 */
[----:B------:R-:W-:Y:S01]  /*7e90*/  IMAD.SHL.U32 R53, R59, 0x100, RZ ;  /* 0x000001003b357824 */ /* 0x000fe200078e00ff */
[----:B------:R-:W-:Y:S01]  /*7ea0*/  SHF.R.S32.HI R52, RZ, 0x18, R59 ;  /* 0x00000018ff347819 */ /* 0x000fe2000001143b */
[C---:B------:R-:W-:Y:S02]  /*7eb0*/  IMAD R12, R46.reuse, R16, RZ ;  /* 0x000000102e0c7224 */ /* 0x040fe400078e02ff */
[----:B------:R-:W-:Y:S01]  /*7ec0*/  IMAD R13, R46, R17, RZ ;  /* 0x000000112e0d7224 */ /* 0x000fe200078e02ff */
[----:B------:R-:W-:Y:S01]  /*7ed0*/  SHF.R.S32.HI R53, RZ, 0x18, R53 ;  /* 0x00000018ff357819 */ /* 0x000fe20000011435 */
[----:B------:R-:W-:Y:S01]  /*7ee0*/  IMAD R15, R54, R50, R15 ;  /* 0x00000032360f7224 */ /* 0x000fe200078e020f */
[----:B------:R-:W-:Y:S01]  /*7ef0*/  SHF.L.U32 R54, R61, 0x10, RZ ;  /* 0x000000103d367819 */ /* 0x000fe200000006ff */
[C---:B------:R-:W-:Y:S02]  /*7f00*/  IMAD R14, R46.reuse, R18, RZ ;  /* 0x000000122e0e7224 */ /* 0x040fe400078e02ff */
[----:B------:R-:W-:Y:S01]  /*7f10*/  IMAD R12, R49, R50, R12 ;  /* 0x00000032310c7224 */ /* 0x000fe200078e020c */
[----:B------:R-:W-:Y:S01]  /*7f20*/  I2IP.S8.S32.SAT R71, R15, R10, RZ ;  /* 0x0000000a0f477239 */ /* 0x000fe200000014ff */
[----:B------:R-:W-:Y:S01]  /*7f30*/  IMAD R19, R46, R19, RZ ;  /* 0x000000132e137224 */ /* 0x000fe200078e02ff */
[----:B------:R-:W-:Y:S01]  /*7f40*/  PRMT R49, R60, 0x8880, RZ ;  /* 0x000088803c317816 */ /* 0x000fe200000000ff */
[----:B------:R-:W-:Y:S01]  /*7f50*/  IMAD R13, R51, R50, R13 ;  /* 0x00000032330d7224 */ /* 0x000fe200078e020d */
[----:B------:R-:W-:Y:S01]  /*7f60*/  I2IP.S8.S32.SAT R70, R9, R8, R71 ;  /* 0x0000000809467239 */ /* 0x000fe20000001447 */
[----:B------:R-:W-:Y:S01]  /*7f70*/  IMAD R16, R46, R20, RZ ;  /* 0x000000142e107224 */ /* 0x000fe200078e02ff */
[----:B------:R-:W-:Y:S01]  /*7f80*/  SHF.R.S32.HI R54, RZ, 0x18, R54 ;  /* 0x00000018ff367819 */ /* 0x000fe20000011436 */
[-C--:B------:R-:W-:Y:S01]  /*7f90*/  IMAD R14, R53, R50.reuse, R14 ;  /* 0x00000032350e7224 */ /* 0x080fe200078e020e */
[----:B------:R-:W-:Y:S01]  /*7fa0*/  PRMT R53, R61, 0x8880, RZ ;  /* 0x000088803d357816 */ /* 0x000fe200000000ff */
[-C--:B------:R-:W-:Y:S01]  /*7fb0*/  IMAD R19, R52, R50.reuse, R19 ;  /* 0x0000003234137224 */ /* 0x080fe200078e0213 */
[----:B------:R-:W-:Y:S01]  /*7fc0*/  SHF.R.S32.HI R52, RZ, 0x18, R60 ;  /* 0x00000018ff347819 */ /* 0x000fe2000001143c */
[----:B------:R-:W-:Y:S01]  /*7fd0*/  IMAD R16, R49, R50, R16 ;  /* 0x0000003231107224 */ /* 0x000fe200078e0210 */
[----:B------:R-:W-:Y:S01]  /*7fe0*/  SHF.L.U32 R49, R60, 0x10, RZ ;  /* 0x000000103c317819 */ /* 0x000fe200000006ff */
[----:B------:R-:W-:Y:S01]  /*7ff0*/  IMAD R17, R46, R21, RZ ;  /* 0x000000152e117224 */ /* 0x000fe200078e02ff */
[----:B------:R-:W-:Y:S01]  /*8000*/  SHF.L.U32 R51, R60, 0x8, RZ ;  /* 0x000000083c337819 */ /* 0x000fe200000006ff */
[C---:B------:R-:W-:Y:S01]  /*8010*/  IMAD R18, R46.reuse, R22, RZ ;  /* 0x000000162e127224 */ /* 0x040fe200078e02ff */
[----:B------:R-:W-:Y:S01]  /*8020*/  SHF.R.S32.HI R49, RZ, 0x18, R49 ;  /* 0x00000018ff317819 */ /* 0x000fe20000011431 */
[C---:B------:R-:W-:Y:S01]  /*8030*/  IMAD R23, R46.reuse, R23, RZ ;  /* 0x000000172e177224 */ /* 0x040fe200078e02ff */
[----:B------:R-:W-:Y:S01]  /*8040*/  SHF.R.S32.HI R51, RZ, 0x18, R51 ;  /* 0x00000018ff337819 */ /* 0x000fe20000011433 */
[C---:B------:R-:W-:Y:S01]  /*8050*/  IMAD R20, R46.reuse, R24, RZ ;  /* 0x000000182e147224 */ /* 0x040fe200078e02ff */
[----:B------:R-:W-:Y:S01]  /*8060*/  I2IP.S8.S32.SAT R71, R19, R14, RZ ;  /* 0x0000000e13477239 */ /* 0x000fe200000014ff */
[----:B------:R-:W-:Y:S02]  /*8070*/  IMAD R17, R49, R50, R17 ;  /* 0x0000003231117224 */ /* 0x000fe400078e0211 */
[----:B------:R-:W-:Y:S01]  /*8080*/  IMAD.SHL.U32 R49, R61, 0x100, RZ ;  /* 0x000001003d317824 */ /* 0x000fe200078e00ff */
[----:B------:R-:W-:Y:S01]  /*8090*/  I2IP.S8.S32.SAT R71, R13, R12, R71 ;  /* 0x0000000c0d477239 */ /* 0x000fe20000001447 */
[-C--:B------:R-:W-:Y:S01]  /*80a0*/  IMAD R18, R51, R50.reuse, R18 ;  /* 0x0000003233127224 */ /* 0x080fe200078e0212 */
[----:B------:R-:W-:Y:S01]  /*80b0*/  SHF.R.S32.HI R51, RZ, 0x18, R61 ;  /* 0x00000018ff337819 */ /* 0x000fe2000001143d */
[----:B------:R-:W-:Y:S01]  /*80c0*/  IMAD R21, R46, R25, RZ ;  /* 0x000000192e157224 */ /* 0x000fe200078e02ff */
[----:B------:R-:W-:Y:S01]  /*80d0*/  SHF.R.S32.HI R49, RZ, 0x18, R49 ;  /* 0x00000018ff317819 */ /* 0x000fe20000011431 */
[----:B------:R-:W-:Y:S01]  /*80e0*/  IMAD R23, R52, R50, R23 ;  /* 0x0000003234177224 */ /* 0x000fe200078e0217 */
[----:B------:R1:W-:Y:S01]  /*80f0*/  STS.128 [R95+UR49+0x5300], R68 ;  /* 0x005300445f007988 */ /* 0x0003e20008000c31 */
[----:B------:R-:W-:Y:S01]  /*8100*/  IMAD R22, R46, R26, RZ ;  /* 0x0000001a2e167224 */ /* 0x000fe200078e02ff */
[----:B------:R-:W-:Y:S01]  /*8110*/  SHF.L.U32 R52, R62, 0x10, RZ ;  /* 0x000000103e347819 */ /* 0x000fe200000006ff */
[----:B------:R-:W-:Y:S01]  /*8120*/  IMAD R20, R53, R50, R20 ;  /* 0x0000003235147224 */ /* 0x000fe200078e0214 */
[----:B------:R-:W-:Y:S01]  /*8130*/  I2IP.S8.S32.SAT R76, R23, R18, RZ ;  /* 0x00000012174c7239 */ /* 0x000fe200000014ff */
[----:B------:R-:W-:Y:S01]  /*8140*/  IMAD R27, R46, R27, RZ ;  /* 0x0000001b2e1b7224 */ /* 0x000fe200078e02ff */
[----:B------:R-:W-:Y:S01]  /*8150*/  PRMT R53, R62, 0x8880, RZ ;  /* 0x000088803e357816 */ /* 0x000fe200000000ff */
[----:B------:R-:W-:Y:S01]  /*8160*/  IMAD R21, R54, R50, R21 ;  /* 0x0000003236157224 */ /* 0x000fe200078e0215 */
[----:B------:R-:W-:Y:S01]  /*8170*/  I2IP.S8.S32.SAT R76, R17, R16, R76 ;  /* 0x00000010114c7239 */ /* 0x000fe2000000144c */
[C---:B------:R-:W-:Y:S01]  /*8180*/  IMAD R24, R46.reuse, R28, RZ ;  /* 0x0000001c2e187224 */ /* 0x040fe200078e02ff */
[----:B------:R-:W-:Y:S01]  /*8190*/  SHF.R.S32.HI R52, RZ, 0x18, R52 ;  /* 0x00000018ff347819 */ /* 0x000fe20000011434 */
[-C--:B------:R-:W-:Y:S01]  /*81a0*/  IMAD R22, R49, R50.reuse, R22 ;  /* 0x0000003231167224 */ /* 0x080fe200078e0216 */
[----:B------:R-:W-:Y:S01]  /*81b0*/  SHF.R.S32.HI R49, RZ, 0x18, R62 ;  /* 0x00000018ff317819 */ /* 0x000fe2000001143e */
[C---:B------:R-:W-:Y:S01]  /*81c0*/  IMAD R25, R46.reuse, R29, RZ ;  /* 0x0000001d2e197224 */ /* 0x040fe200078e02ff */
[----:B------:R-:W-:Y:S01]  /*81d0*/  SHF.R.S32.HI R54, RZ, 0x18, R63 ;  /* 0x00000018ff367819 */ /* 0x000fe2000001143f */
[-C--:B------:R-:W-:Y:S01]  /*81e0*/  IMAD R27, R51, R50.reuse, R27 ;  /* 0x00000032331b7224 */ /* 0x080fe200078e021b */
[----:B------:R-:W-:Y:S01]  /*81f0*/  PRMT R51, R63, 0x8880, RZ ;  /* 0x000088803f337816 */ /* 0x000fe200000000ff */
[----:B------:R-:W-:Y:S01]  /*8200*/  IMAD R24, R53, R50, R24 ;  /* 0x0000003235187224 */ /* 0x000fe200078e0218 */
[----:B------:R-:W-:Y:S01]  /*8210*/  SHF.L.U32 R53, R63, 0x8, RZ ;  /* 0x000000083f357819 */ /* 0x000fe200000006ff */
[----:B------:R-:W-:Y:S01]  /*8220*/  IMAD R26, R46, R30, RZ ;  /* 0x0000001e2e1a7224 */ /* 0x000fe200078e02ff */
[----:B------:R-:W-:Y:S01]  /*8230*/  I2IP.S8.S32.SAT R73, R27, R22, RZ ;  /* 0x000000161b497239 */ /* 0x000fe200000014ff */
[----:B------:R-:W-:Y:S01]  /*8240*/  IMAD R25, R52, R50, R25 ;  /* 0x0000003234197224 */ /* 0x000fe200078e0219 */
[----:B------:R-:W-:Y:S01]  /*8250*/  SHF.L.U32 R52, R63, 0x10, RZ ;  /* 0x000000103f347819 */ /* 0x000fe200000006ff */
[C---:B------:R-:W-:Y:S01]  /*8260*/  IMAD R31, R46.reuse, R31, RZ ;  /* 0x0000001f2e1f7224 */ /* 0x040fe200078e02ff */
[----:B------:R-:W-:Y:S01]  /*8270*/  SHF.R.S32.HI R53, RZ, 0x18, R53 ;  /* 0x00000018ff357819 */ /* 0x000fe20000011435 */
[C---:B------:R-:W-:Y:S01]  /*8280*/  IMAD R28, R46.reuse, R32, RZ ;  /* 0x000000202e1c7224 */ /* 0x040fe200078e02ff */
[----:B------:R-:W-:Y:S01]  /*8290*/  SHF.R.S32.HI R52, RZ, 0x18, R52 ;  /* 0x00000018ff347819 */ /* 0x000fe20000011434 */
[----:B------:R-:W-:Y:S01]  /*82a0*/  IMAD R26, R55, R50, R26 ;  /* 0x00000032371a7224 */ /* 0x000fe200078e021a */
[----:B------:R-:W-:Y:S01]  /*82b0*/  I2IP.S8.S32.SAT R77, R21, R20, R73 ;  /* 0x00000014154d7239 */ /* 0x000fe20000001449 */
[----:B------:R-:W-:Y:S01]  /*82c0*/  IMAD R29, R46, R33, RZ ;  /* 0x000000212e1d7224 */ /* 0x000fe200078e02ff */
[----:B------:R-:W-:Y:S01]  /*82d0*/  LEA R73, R100, UR49, 0x3 ;  /* 0x0000003164497c11 */ /* 0x000fe2000f8e18ff */
        /* <DEDUP_REMOVED lines=8> */
[----:B------:R-:W-:Y:S01]  /*8360*/  @P6 SHF.L.U32 R74, R99, 0x1f, RZ ;  /* 0x0000001f634a6819 */ /* 0x000fe200000006ff */
        /* <DEDUP_REMOVED lines=12> */
[----:B------:R-:W-:Y:S02]  /*8430*/  UIADD3 UR12, UP0, UPT, UR52, 0x680, URZ ;  /* 0x00000680340c7890 */ /* 0x000fe4000ff1e0ff */
[----:B------:R-:W-:Y:S02]  /*8440*/  UIADD3 UR9, UPT, UPT, UR41, 0x20, URZ ;  /* 0x0000002029097890 */ /* 0x000fe4000fffe0ff */
[----:B------:R-:W-:Y:S02]  /*8450*/  UIADD3 UR8, UPT, UPT, UR49, 0x5300, URZ ;  /* 0x0000530031087890 */ /* 0x000fe4000fffe0ff */
[----:B------:R-:W-:Y:S01]  /*8460*/  UIADD3.X UR13, UPT, UPT, URZ, UR53, URZ, UP0, !UPT ;  /* 0x00000035ff0d7290 */ /* 0x000fe200087fe4ff */
[----:B------:R-:W-:Y:S01]  /*8470*/  UMOV UR10, UR42 ;  /* 0x0000002a000a7c82 */ /* 0x000fe20008000000 */
[----:B------:R-:W-:Y:S01]  /*8480*/  UMOV UR11, UR36 ;  /* 0x00000024000b7c82 */ /* 0x000fe20008000000 */
[----:B------:R-:W-:Y:S02]  /*8490*/  UIADD3 UR5, UPT, UPT, UR41, 0xa0, URZ ;  /* 0x000000a029057890 */ /* 0x000fe4000fffe0ff */
[----:B------:R-:W-:Y:S01]  /*84a0*/  UIADD3 UR4, UPT, UPT, UR49, 0x5b00, URZ ;  /* 0x00005b0031047890 */ /* 0x000fe2000fffe0ff */
[----:B------:R-:W-:Y:S03]  /*84b0*/  UMOV UR6, UR42 ;  /* 0x0000002a00067c82 */ /* 0x000fe60008000000 */
[----:B------:R2:W-:Y:S01]  /*84c0*/  UTMASTG.3D [UR8], [UR12] ;  /* 0x000000080c0073b5 */ /* 0x0005e20008010000 */
[----:B------:R-:W-:Y:S04]  /*84d0*/  UMOV UR7, UR36 ;  /* 0x0000002400077c82 */ /* 0x000fe80008000000 */
[----:B------:R2:W-:Y:S01]  /*84e0*/  UTMASTG.3D [UR4], [UR12] ;  /* 0x000000040c0073b5 */ /* 0x0005e20008010000 */
[----:B------:R0:W-:Y:S01]  /*84f0*/  UTMACMDFLUSH ;  /* 0x00000000000079b7 */ /* 0x0001e20000000000 */
[----:B--2---:R-:W-:Y:S04]  /*8500*/  DEPBAR.LE SB0, 0x1 ;  /* 0x000080400000791a */ /* 0x004fe80000000000 */
.L_x_138:
[----:B------:R-:W-:Y:S05]  /*8510*/  BSYNC.RECONVERGENT B0 ;  /* 0x0000000000007941 */ /* 0x000fea0003800200 */
.L_x_137:
        /* <DEDUP_REMOVED lines=14> */
.L_x_142:
[----:B------:R-:W-:Y:S05]  /*8600*/  BSYNC B0 ;  /* 0x0000000000007941 */ /* 0x000fea0003800000 */
.L_x_141:
        /* <DEDUP_REMOVED lines=18> */
.L_x_140:
[----:B------:R-:W-:Y:S05]  /*8730*/  BSYNC B1 ;  /* 0x0000000000017941 */ /* 0x000fea0003800000 */
.L_x_139:
        /* <DEDUP_REMOVED lines=21> */
.L_x_144:
        /* <DEDUP_REMOVED lines=8> */
[----:B------:R-:W-:Y:S02]  /*8910*/  ISETP.NE.AND P6, PT, R72, RZ, PT ;  /* 0x000000ff4800720c */ /* 0x000fe40003fc5270 */
[----:B------:R-:W-:Y:S01]  /*8920*/  SHF.R.S32.HI R53, RZ, 0x18, R53 ;  /* 0x00000018ff357819 */ /* 0x000fe20000011435 */
[----:B------:R-:W2:Y:S01]  /*8930*/  LDTM.x32 R4, tmem[UR4+0x40] ;  /* 0x00004004000479ee */ /* 0x000ea200082c0000 */
[----:B------:R-:W-:Y:S02]  /*8940*/  SHF.R.S32.HI R54, RZ, 0x18, R58 ;  /* 0x00000018ff367819 */ /* 0x000fe4000001143a */
[----:B----4-:R-:W-:Y:S02]  /*8950*/  SHF.L.U32 R55, R62, 0x8, RZ ;  /* 0x000000083e377819 */ /* 0x010fe400000006ff */
[----:B------:R-:W-:Y:S02]  /*8960*/  ISETP.NE.AND P0, PT, R104, RZ, PT ;  /* 0x000000ff6800720c */ /* 0x000fe40003f05270 */
[----:B------:R-:W-:Y:S01]  /*8970*/  SHF.R.S32.HI R55, RZ, 0x18, R55 ;  /* 0x00000018ff377819 */ /* 0x000fe20000011437 */
        /* <DEDUP_REMOVED lines=132> */
[----:B------:R-:W-:Y:S02]  /*91c0*/  UIADD3 UR12, UP0, UPT, UR52, 0x680, URZ ;  /* 0x00000680340c7890 */ /* 0x000fe4000ff1e0ff */
[----:B------:R-:W-:Y:S02]  /*91d0*/  UIADD3 UR5, UPT, UPT, UR41, 0x40, URZ ;  /* 0x0000004029057890 */ /* 0x000fe4000fffe0ff */
[----:B------:R-:W-:Y:S01]  /*91e0*/  MOV R103, UR4 ;  /* 0x0000000400677c02 */ /* 0x000fe20008000f00 */
[----:B------:R-:W-:Y:S01]  /*91f0*/  UIADD3.X UR13, UPT, UPT, URZ, UR53, URZ, UP0, !UPT ;  /* 0x00000035ff0d7290 */ /* 0x000fe200087fe4ff */
[----:B------:R-:W-:Y:S02]  /*9200*/  UMOV UR6, UR42 ;  /* 0x0000002a00067c82 */ /* 0x000fe40008000000 */
[----:B------:R-:W-:Y:S01]  /*9210*/  R2UR UR4, R103 ;  /* 0x00000000670472ca */ /* 0x000fe200000e0000 */
[----:B------:R-:W-:Y:S01]  /*9220*/  UMOV UR7, UR36 ;  /* 0x0000002400077c82 */ /* 0x000fe20008000000 */
[----:B------:R-:W-:Y:S02]  /*9230*/  UIADD3 UR9, UPT, UPT, UR41, 0xc0, URZ ;  /* 0x000000c029097890 */ /* 0x000fe4000fffe0ff */
[----:B------:R-:W-:Y:S01]  /*9240*/  UIADD3 UR8, UPT, UPT, UR49, 0x4b00, URZ ;  /* 0x00004b0031087890 */ /* 0x000fe2000fffe0ff */
[----:B------:R-:W-:Y:S01]  /*9250*/  UMOV UR10, UR42 ;  /* 0x0000002a000a7c82 */ /* 0x000fe20008000000 */
[----:B------:R-:W-:Y:S07]  /*9260*/  UMOV UR11, UR36 ;  /* 0x00000024000b7c82 */ /* 0x000fee0008000000 */
[----:B------:R2:W-:Y:S01]  /*9270*/  UTMASTG.3D [UR4], [UR12] ;  /* 0x000000040c0073b5 */ /* 0x0005e20008010000 */
[----:B------:R2:W-:Y:S01]  /*9280*/  UTMASTG.3D [UR8], [UR12] ;  /* 0x000000080c0073b5 */ /* 0x0005e20008010000 */
[----:B------:R0:W-:Y:S01]  /*9290*/  UTMACMDFLUSH ;  /* 0x00000000000079b7 */ /* 0x0001e20000000000 */
[----:B--2---:R-:W-:Y:S04]  /*92a0*/  DEPBAR.LE SB0, 0x1 ;  /* 0x000080400000791a */ /* 0x004fe80000000000 */
.L_x_146:
[----:B------:R-:W-:Y:S05]  /*92b0*/  BSYNC.RECONVERGENT B0 ;  /* 0x0000000000007941 */ /* 0x000fea0003800200 */
.L_x_145:
        /* <DEDUP_REMOVED lines=14> */
.L_x_150:
[----:B------:R-:W-:Y:S05]  /*93a0*/  BSYNC B0 ;  /* 0x0000000000007941 */ /* 0x000fea0003800000 */
.L_x_149:
        /* <DEDUP_REMOVED lines=18> */
.L_x_148:
[----:B------:R-:W-:Y:S05]  /*94d0*/  BSYNC B1 ;  /* 0x0000000000017941 */ /* 0x000fea0003800000 */
.L_x_147:
        /* <DEDUP_REMOVED lines=21> */
.L_x_152:
[----:B------:R-:W-:Y:S01]  /*9630*/  ISETP.NE.AND P0, PT, R104, RZ, PT ;  /* 0x000000ff6800720c */ /* 0x000fe20003f05270 */
[----:B------:R-:W-:Y:S05]  /*9640*/  WARPSYNC.ALL ;  /* 0x0000000000007948 */ /* 0x000fea0003800000 */
[----:B------:R-:W-:Y:S01]  /*9650*/  R2UR UR4, R48 ;  /* 0x00000000300472ca */ /* 0x000fe200000e0000 */
[----:B------:R-:W-:Y:S01]  /*9660*/  IMAD.U32 R77, R58, 0x10000, RZ ;  /* 0x000100003a4d7824 */ /* 0x000fe200078e00ff */
[----:B------:R-:W-:Y:S01]  /*9670*/  SHF.L.U32 R51, R56, 0x10, RZ ;  /* 0x0000001038337819 */ /* 0x000fe200000006ff */
[----:B----4-:R-:W-:Y:S01]  /*9680*/  IMAD.U32 R76, R60, 0x10000, RZ ;  /* 0x000100003c4c7824 */ /* 0x010fe200078e00ff */
[----:B------:R-:W-:Y:S01]  /*9690*/  PRMT R49, R56, 0x8880, RZ ;  /* 0x0000888038317816 */ /* 0x000fe200000000ff */
[----:B------:R-:W-:Y:S01]  /*96a0*/  IMAD.U32 R66, R62, 0x10000, RZ ;  /* 0x000100003e427824 */ /* 0x000fe200078e00ff */
[----:B------:R-:W-:Y:S01]  /*96b0*/  SHF.L.U32 R52, R56, 0x8, RZ ;  /* 0x0000000838347819 */ /* 0x000fe200000006ff */
[----:B------:R-:W-:Y:S01]  /*96c0*/  BSSY.RECONVERGENT B0, `(.L_x_153) ;  /* 0x00000a0000007945 */ /* 0x000fe20003800200 */
[----:B------:R-:W-:Y:S02]  /*96d0*/  SHF.R.S32.HI R51, RZ, 0x18, R51 ;  /* 0x00000018ff337819 */ /* 0x000fe40000011433 */
[C---:B------:R-:W-:Y:S02]  /*96e0*/  PRMT R82, R57.reuse, 0x8880, RZ ;  /* 0x0000888039527816 */ /* 0x040fe400000000ff */
[----:B------:R-:W-:Y:S01]  /*96f0*/  SHF.R.S32.HI R52, RZ, 0x18, R52 ;  /* 0x00000018ff347819 */ /* 0x000fe20000011434 */
[----:B------:R-:W2:Y:S01]  /*9700*/  LDTM.x32 R4, tmem[UR4+0x60] ;  /* 0x00006004000479ee */ /* 0x000ea200082c0000 */
[----:B------:R-:W-:Y:S01]  /*9710*/  NOP ;  /* 0x0000000000007918 */ /* 0x000fe20000000000 */
[----:B------:R-:W-:Y:S02]  /*9720*/  IADD3 R106, PT, PT, R106, 0x190, RZ ;  /* 0x000001906a6a7810 */ /* 0x000fe40007ffe0ff */
[----:B------:R-:W-:Y:S02]  /*9730*/  SHF.R.S32.HI R53, RZ, 0x18, R56 ;  /* 0x00000018ff357819 */ /* 0x000fe40000011438 */
[----:B------:R-:W-:Y:S02]  /*9740*/  LOP3.LUT R106, R106, 0xfefffff8, RZ, 0xc0, !PT ;  /* 0xfefffff86a6a7812 */ /* 0x000fe400078ec0ff */
[----:B------:R-:W-:Y:S02]  /*9750*/  SHF.L.U32 R81, R57, 0x10, RZ ;  /* 0x0000001039517819 */ /* 0x000fe400000006ff */
[----:B--2---:R2:W-:Y:S01]  /*9760*/  SYNCS.ARRIVE.TRANS64.RED.A1T0 RZ, [R106+URZ], RZ ;  /* 0x000000ff6aff79a7 */ /* 0x0045e200081004ff */
[----:B------:R-:W-:Y:S02]  /*9770*/  PRMT R79, R58, 0x8880, RZ ;  /* 0x000088803a4f7816 */ /* 0x000fe400000000ff */
[----:B------:R-:W-:Y:S02]  /*9780*/  SHF.R.S32.HI R54, RZ, 0x18, R57 ;  /* 0x00000018ff367819 */ /* 0x000fe40000011439 */
[C---:B-1----:R-:W-:Y:S02]  /*9790*/  PRMT R73, R59.reuse, 0x8880, RZ ;  /* 0x000088803b497816 */ /* 0x042fe400000000ff */
[----:B------:R-:W-:Y:S02]  /*97a0*/  SHF.R.S32.HI R55, RZ, 0x18, R58 ;  /* 0x00000018ff377819 */ /* 0x000fe4000001143a */
[----:B------:R-:W-:Y:S02]  /*97b0*/  SHF.L.U32 R72, R59, 0x10, RZ ;  /* 0x000000103b487819 */ /* 0x000fe400000006ff */
[----:B------:R-:W-:Y:S02]  /*97c0*/  PRMT R78, R60, 0x8880, RZ ;  /* 0x000088803c4e7816 */ /* 0x000fe400000000ff */
[----:B------:R-:W-:Y:S01]  /*97d0*/  SHF.R.S32.HI R56, RZ, 0x18, R59 ;  /* 0x00000018ff387819 */ /* 0x000fe2000001143b */
[C---:B------:R-:W-:Y:S01]  /*97e0*/  IMAD R0, R46.reuse, R4, RZ ;  /* 0x000000042e007224 */ /* 0x040fe200078e02ff */
[C---:B------:R-:W-:Y:S01]  /*97f0*/  PRMT R70, R61.reuse, 0x8880, RZ ;  /* 0x000088803d467816 */ /* 0x040fe200000000ff */
[C---:B------:R-:W-:Y:S01]  /*9800*/  IMAD R2, R46.reuse, R5, RZ ;  /* 0x000000052e027224 */ /* 0x040fe200078e02ff */
[----:B------:R-:W-:Y:S01]  /*9810*/  SHF.L.U32 R69, R61, 0x10, RZ ;  /* 0x000000103d457819 */ /* 0x000fe200000006ff */
[----:B------:R-:W-:Y:S01]  /*9820*/  IMAD R3, R46, R6, RZ ;  /* 0x000000062e037224 */ /* 0x000fe200078e02ff */
[----:B------:R-:W-:Y:S01]  /*9830*/  PRMT R67, R62, 0x8880, RZ ;  /* 0x000088803e437816 */ /* 0x000fe200000000ff */
[-C--:B------:R-:W-:Y:S01]  /*9840*/  IMAD R0, R49, R50.reuse, R0 ;  /* 0x0000003231007224 */ /* 0x080fe200078e0200 */
[----:B------:R-:W-:Y:S01]  /*9850*/  PRMT R64, R63, 0x8880, RZ ;  /* 0x000088803f407816 */ /* 0x000fe200000000ff */
[----:B------:R-:W-:Y:S01]  /*9860*/  IMAD R7, R46, R7, RZ ;  /* 0x000000072e077224 */ /* 0x000fe200078e02ff */
[----:B------:R-:W-:Y:S01]  /*9870*/  SHF.L.U32 R80, R57, 0x8, RZ ;  /* 0x0000000839507819 */ /* 0x000fe200000006ff */
[-C--:B------:R-:W-:Y:S01]  /*9880*/  IMAD R2, R51, R50.reuse, R2 ;  /* 0x0000003233027224 */ /* 0x080fe200078e0202 */
[----:B------:R-:W-:Y:S01]  /*9890*/  SHF.R.S32.HI R51, RZ, 0x18, R81 ;  /* 0x00000018ff337819 */ /* 0x000fe20000011451 */
[----:B------:R-:W-:Y:S01]  /*98a0*/  IMAD R3, R52, R50, R3 ;  /* 0x0000003234037224 */ /* 0x000fe200078e0203 */
[----:B------:R-:W-:Y:S01]  /*98b0*/  SHF.R.S32.HI R52, RZ, 0x18, R72 ;  /* 0x00000018ff347819 */ /* 0x000fe20000011448 */
[----:B------:R-:W-:Y:S01]  /*98c0*/  IMAD.MOV.U32 R49, RZ, RZ, R82 ;  /* 0x000000ffff317224 */ /* 0x000fe200078e0052 */
[----:B------:R-:W-:Y:S01]  /*98d0*/  SHF.R.S32.HI R57, RZ, 0x18, R60 ;  /* 0x00000018ff397819 */ /* 0x000fe2000001143c */
[----:B------:R-:W-:Y:S01]  /*98e0*/  IMAD R8, R46, R8, RZ ;  /* 0x000000082e087224 */ /* 0x000fe200078e02ff */
[----:B------:R-:W-:Y:S01]  /*98f0*/  SHF.L.U32 R74, R58, 0x8, RZ ;  /* 0x000000083a4a7819 */ /* 0x000fe200000006ff */
[----:B------:R-:W-:Y:S01]  /*9900*/  IMAD R7, R53, R50, R7 ;  /* 0x0000003235077224 */ /* 0x000fe200078e0207 */
[----:B------:R-:W-:Y:S01]  /*9910*/  SHF.R.S32.HI R53, RZ, 0x18, R80 ;  /* 0x00000018ff357819 */ /* 0x000fe20000011450 */
[C---:B------:R-:W-:Y:S01]  /*9920*/  IMAD R9, R46.reuse, R9, RZ ;  /* 0x000000092e097224 */ /* 0x040fe200078e02ff */
[----:B------:R-:W-:Y:S01]  /*9930*/  SHF.R.S32.HI R58, RZ, 0x18, R61 ;  /* 0x00000018ff3a7819 */ /* 0x000fe2000001143d */
[C---:B------:R-:W-:Y:S01]  /*9940*/  IMAD R10, R46.reuse, R10, RZ ;  /* 0x0000000a2e0a7224 */ /* 0x040fe200078e02ff */
[----:B------:R-:W-:Y:S01]  /*9950*/  I2IP.S8.S32.SAT R109, R7, R3, RZ ;  /* 0x00000003076d7239 */ /* 0x000fe200000014ff */
[----:B------:R-:W-:Y:S01]  /*9960*/  IMAD R8, R49, R50, R8 ;  /* 0x0000003231087224 */ /* 0x000fe200078e0208 */
[----:B------:R-:W-:Y:S01]  /*9970*/  MOV R49, R79 ;  /* 0x0000004f00317202 */ /* 0x000fe20000000f00 */
[----:B------:R-:W-:Y:S01]  /*9980*/  IMAD R11, R46, R11, RZ ;  /* 0x0000000b2e0b7224 */ /* 0x000fe200078e02ff */
[----:B------:R-:W-:Y:S01]  /*9990*/  I2IP.S8.S32.SAT R112, R2, R0, R109 ;  /* 0x0000000002707239 */ /* 0x000fe2000000146d */
[-C--:B------:R-:W-:Y:S01]  /*99a0*/  IMAD R9, R51, R50.reuse, R9 ;  /* 0x0000003233097224 */ /* 0x080fe200078e0209 */
[----:B------:R-:W-:Y:S01]  /*99b0*/  SHF.R.S32.HI R51, RZ, 0x18, R77 ;  /* 0x00000018ff337819 */ /* 0x000fe2000001144d */
[----:B------:R-:W-:Y:S01]  /*99c0*/  IMAD R10, R53, R50, R10 ;  /* 0x00000032350a7224 */ /* 0x000fe200078e020a */
[----:B------:R-:W-:Y:S01]  /*99d0*/  SHF.L.U32 R71, R59, 0x8, RZ ;  /* 0x000000083b477819 */ /* 0x000fe200000006ff */
[----:B------:R-:W-:Y:S01]  /*99e0*/  IMAD R4, R46, R12, RZ ;  /* 0x0000000c2e047224 */ /* 0x000fe200078e02ff */
[----:B------:R-:W-:Y:S01]  /*99f0*/  SHF.R.S32.HI R59, RZ, 0x18, R62 ;  /* 0x00000018ff3b7819 */ /* 0x000fe2000001143e */
[-C--:B------:R-:W-:Y:S01]  /*9a00*/  IMAD R11, R54, R50.reuse, R11 ;  /* 0x00000032360b7224 */ /* 0x080fe200078e020b */
[----:B------:R-:W-:Y:S01]  /*9a10*/  SHF.R.S32.HI R53, RZ, 0x18, R71 ;  /* 0x00000018ff357819 */ /* 0x000fe20000011447 */
[----:B------:R-:W-:Y:S01]  /*9a20*/  IMAD R5, R46, R13, RZ ;  /* 0x0000000d2e057224 */ /* 0x000fe200078e02ff */
[----:B------:R-:W-:Y:S01]  /*9a30*/  SHF.L.U32 R75, R60, 0x8, RZ ;  /* 0x000000083c4b7819 */ /* 0x000fe200000006ff */
[----:B------:R-:W-:Y:S01]  /*9a40*/  IMAD R4, R49, R50, R4 ;  /* 0x0000003231047224 */ /* 0x000fe200078e0204 */
[----:B------:R-:W-:Y:S01]  /*9a50*/  SHF.R.S32.HI R49, RZ, 0x18, R74 ;  /* 0x00000018ff317819 */ /* 0x000fe2000001144a */
[C---:B------:R-:W-:Y:S01]  /*9a60*/  IMAD R6, R46.reuse, R14, RZ ;  /* 0x0000000e2e067224 */ /* 0x040fe200078e02ff */
[----:B------:R-:W-:Y:S01]  /*9a70*/  I2IP.S8.S32.SAT R113, R11, R10, RZ ;  /* 0x0000000a0b717239 */ /* 0x000fe200000014ff */
[C---:B------:R-:W-:Y:S01]  /*9a80*/  IMAD R15, R46.reuse, R15, RZ ;  /* 0x0000000f2e0f7224 */ /* 0x040fe200078e02ff */
[----:B------:R-:W-:Y:S01]  /*9a90*/  SHF.R.S32.HI R60, RZ, 0x18, R63 ;  /* 0x00000018ff3c7819 */ /* 0x000fe2000001143f */
[----:B------:R-:W-:Y:S01]  /*9aa0*/  IMAD R5, R51, R50, R5 ;  /* 0x0000003233057224 */ /* 0x000fe200078e0205 */
[----:B------:R-:W-:Y:S01]  /*9ab0*/  MOV R51, R73 ;  /* 0x0000004900337202 */ /* 0x000fe20000000f00 */
[C---:B------:R-:W-:Y:S01]  /*9ac0*/  IMAD R12, R46.reuse, R16, RZ ;  /* 0x000000102e0c7224 */ /* 0x040fe200078e02ff */
[----:B------:R-:W-:Y:S01]  /*9ad0*/  I2IP.S8.S32.SAT R113, R9, R8, R113 ;  /* 0x0000000809717239 */ /* 0x000fe20000001471 */
[----:B------:R-:W-:Y:S01]  /*9ae0*/  IMAD R6, R49, R50, R6 ;  /* 0x0000003231067224 */ /* 0x000fe200078e0206 */
[----:B------:R-:W-:Y:S01]  /*9af0*/  MOV R49, R78 ;  /* 0x0000004e00317202 */ /* 0x000fe20000000f00 */
[----:B------:R-:W-:Y:S01]  /*9b00*/  IMAD R13, R46, R17, RZ ;  /* 0x000000112e0d7224 */ /* 0x000fe200078e02ff */
[----:B------:R-:W-:Y:S01]  /*9b10*/  SHF.L.U32 R68, R61, 0x8, RZ ;  /* 0x000000083d447819 */ /* 0x000fe200000006ff */
[----:B------:R-:W-:Y:S01]  /*9b20*/  IMAD R15, R55, R50, R15 ;  /* 0x00000032370f7224 */ /* 0x000fe200078e020f */
[----:B------:R-:W-:Y:S01]  /*9b30*/  SHF.L.U32 R65, R62, 0x8, RZ ;  /* 0x000000083e417819 */ /* 0x000fe200000006ff */
[C---:B------:R-:W-:Y:S01]  /*9b40*/  IMAD R14, R46.reuse, R18, RZ ;  /* 0x000000122e0e7224 */ /* 0x040fe200078e02ff */
[----:B------:R-:W-:Y:S01]  /*9b50*/  SHF.L.U32 R62, R63, 0x10, RZ ;  /* 0x000000103f3e7819 */ /* 0x000fe200000006ff */
[----:B------:R-:W-:Y:S01]  /*9b60*/  IMAD R12, R51, R50, R12 ;  /* 0x00000032330c7224 */ /* 0x000fe200078e020c */
[----:B------:R-:W-:Y:S01]  /*9b70*/  I2IP.S8.S32.SAT R114, R15, R6, RZ ;  /* 0x000000060f727239 */ /* 0x000fe200000014ff */
[----:B------:R-:W-:Y:S01]  /*9b80*/  IMAD R19, R46, R19, RZ ;  /* 0x000000132e137224 */ /* 0x000fe200078e02ff */
[----:B------:R-:W-:Y:S01]  /*9b90*/  SHF.R.S32.HI R51, RZ, 0x18, R76 ;  /* 0x00000018ff337819 */ /* 0x000fe2000001144c */
[----:B------:R-:W-:Y:S01]  /*9ba0*/  IMAD R13, R52, R50, R13 ;  /* 0x00000032340d7224 */ /* 0x000fe200078e020d */
[----:B------:R-:W-:Y:S01]  /*9bb0*/  I2IP.S8.S32.SAT R114, R5, R4, R114 ;  /* 0x0000000405727239 */ /* 0x000fe20000001472 */
[C---:B------:R-:W-:Y:S01]  /*9bc0*/  IMAD R16, R46.reuse, R20, RZ ;  /* 0x000000142e107224 */ /* 0x040fe200078e02ff */
[----:B------:R-:W-:Y:S01]  /*9bd0*/  SHF.R.S32.HI R52, RZ, 0x18, R62 ;  /* 0x00000018ff347819 */ /* 0x000fe2000001143e */
[-C--:B------:R-:W-:Y:S01]  /*9be0*/  IMAD R14, R53, R50.reuse, R14 ;  /* 0x00000032350e7224 */ /* 0x080fe200078e020e */
[----:B------:R-:W-:Y:S01]  /*9bf0*/  SHF.R.S32.HI R53, RZ, 0x18, R75 ;  /* 0x00000018ff357819 */ /* 0x000fe2000001144b */
[----:B------:R-:W-:Y:S01]  /*9c00*/  IMAD R17, R46, R21, RZ ;  /* 0x000000152e117224 */ /* 0x000fe200078e02ff */
[----:B------:R-:W-:Y:S01]  /*9c10*/  SHF.L.U32 R61, R63, 0x8, RZ ;  /* 0x000000083f3d7819 */ /* 0x000fe200000006ff */
[----:B------:R-:W-:Y:S01]  /*9c20*/  IMAD R19, R56, R50, R19 ;  /* 0x0000003238137224 */ /* 0x000fe200078e0213 */
[----:B------:R-:W-:Y:S01]  /*9c30*/  IADD3 R44, PT, PT, R44, 0x1, RZ ;  /* 0x000000012c2c7810 */ /* 0x000fe20007ffe0ff */
[C---:B------:R-:W-:Y:S02]  /*9c40*/  IMAD R18, R46.reuse, R22, RZ ;  /* 0x000000162e127224 */ /* 0x040fe400078e02ff */
[----:B------:R-:W-:Y:S01]  /*9c50*/  IMAD R16, R49, R50, R16 ;  /* 0x0000003231107224 */ /* 0x000fe200078e0210 */
[----:B------:R-:W-:Y:S01]  /*9c60*/  I2IP.S8.S32.SAT R115, R19, R14, RZ ;  /* 0x0000000e13737239 */ /* 0x000fe200000014ff */
[C---:B------:R-:W-:Y:S02]  /*9c70*/  IMAD R23, R46.reuse, R23, RZ ;  /* 0x000000172e177224 */ /* 0x040fe400078e02ff */
[----:B------:R-:W-:Y:S01]  /*9c80*/  IMAD R17, R51, R50, R17 ;  /* 0x0000003233117224 */ /* 0x000fe200078e0211 */
[----:B------:R-:W-:Y:S01]  /*9c90*/  I2IP.S8.S32.SAT R115, R13, R12, R115 ;  /* 0x0000000c0d737239 */ /* 0x000fe20000001473 */
[C---:B------:R-:W-:Y:S01]  /*9ca0*/  IMAD R20, R46.reuse, R24, RZ ;  /* 0x000000182e147224 */ /* 0x040fe200078e02ff */
[----:B------:R-:W-:Y:S01]  /*9cb0*/  SHF.R.S32.HI R51, RZ, 0x18, R69 ;  /* 0x00000018ff337819 */ /* 0x000fe20000011445 */
[-C--:B------:R-:W-:Y:S01]  /*9cc0*/  IMAD R18, R53, R50.reuse, R18 ;  /* 0x0000003235127224 */ /* 0x080fe200078e0212 */
[----:B------:R-:W-:Y:S01]  /*9cd0*/  SHF.R.S32.HI R53, RZ, 0x18, R68 ;  /* 0x00000018ff357819 */ /* 0x000fe20000011444 */
[----:B------:R-:W-:Y:S01]  /*9ce0*/  IMAD.MOV.U32 R49, RZ, RZ, R70 ;  /* 0x000000ffff317224 */ /* 0x000fe200078e0046 */
[----:B------:R2:W-:Y:S01]  /*9cf0*/  STS.128 [R95+UR49+0x5300], R112 ;  /* 0x005300705f007988 */ /* 0x0005e20008000c31 */
[C---:B------:R-:W-:Y:S02]  /*9d00*/  IMAD R21, R46.reuse, R25, RZ ;  /* 0x000000192e157224 */ /* 0x040fe400078e02ff */
[----:B------:R-:W-:Y:S02]  /*9d10*/  IMAD R23, R57, R50, R23 ;  /* 0x0000003239177224 */ /* 0x000fe400078e0217 */
[C---:B------:R-:W-:Y:S02]  /*9d20*/  IMAD R22, R46.reuse, R26, RZ ;  /* 0x0000001a2e167224 */ /* 0x040fe400078e02ff */
[----:B------:R-:W-:Y:S01]  /*9d30*/  IMAD R20, R49, R50, R20 ;  /* 0x0000003231147224 */ /* 0x000fe200078e0214 */
[----:B------:R-:W-:Y:S01]  /*9d40*/  I2IP.S8.S32.SAT R116, R23, R18, RZ ;  /* 0x0000001217747239 */ /* 0x000fe200000014ff */
[C---:B------:R-:W-:Y:S01]  /*9d50*/  IMAD R27, R46.reuse, R27, RZ ;  /* 0x0000001b2e1b7224 */ /* 0x040fe200078e02ff */
[----:B------:R-:W-:Y:S01]  /*9d60*/  MOV R49, R67 ;  /* 0x0000004300317202 */ /* 0x000fe20000000f00 */
[----:B------:R-:W-:Y:S01]  /*9d70*/  IMAD R21, R51, R50, R21 ;  /* 0x0000003233157224 */ /* 0x000fe200078e0215 */
[----:B------:R-:W-:Y:S01]  /*9d80*/  I2IP.S8.S32.SAT R116, R17, R16, R116 ;  /* 0x0000001011747239 */ /* 0x000fe20000001474 */
[----:B------:R-:W-:Y:S01]  /*9d90*/  IMAD R24, R46, R28, RZ ;  /* 0x0000001c2e187224 */ /* 0x000fe200078e02ff */
[----:B------:R-:W-:Y:S01]  /*9da0*/  SHF.R.S32.HI R51, RZ, 0x18, R66 ;  /* 0x00000018ff337819 */ /* 0x000fe20000011442 */
[-C--:B------:R-:W-:Y:S01]  /*9db0*/  IMAD R22, R53, R50.reuse, R22 ;  /* 0x0000003235167224 */ /* 0x080fe200078e0216 */
[----:B------:R-:W-:Y:S01]  /*9dc0*/  SHF.R.S32.HI R53, RZ, 0x18, R61 ;  /* 0x00000018ff357819 */ /* 0x000fe2000001143d */
[-C--:B------:R-:W-:Y:S02]  /*9dd0*/  IMAD R27, R58, R50.reuse, R27 ;  /* 0x000000323a1b7224 */ /* 0x080fe400078e021b */
[C---:B------:R-:W-:Y:S02]  /*9de0*/  IMAD R25, R46.reuse, R29, RZ ;  /* 0x0000001d2e197224 */ /* 0x040fe400078e02ff */
[----:B------:R-:W-:Y:S01]  /*9df0*/  IMAD R24, R49, R50, R24 ;  /* 0x0000003231187224 */ /* 0x000fe200078e0218 */
[----:B------:R-:W-:Y:S01]  /*9e00*/  SHF.R.S32.HI R49, RZ, 0x18, R65 ;  /* 0x00000018ff317819 */ /* 0x000fe20000011441 */
[C---:B------:R-:W-:Y:S01]  /*9e10*/  IMAD R26, R46.reuse, R30, RZ ;  /* 0x0000001e2e1a7224 */ /* 0x040fe200078e02ff */
[----:B------:R-:W-:Y:S01]  /*9e20*/  I2IP.S8.S32.SAT R117, R27, R22, RZ ;  /* 0x000000161b757239 */ /* 0x000fe200000014ff */
[C---:B------:R-:W-:Y:S02]  /*9e30*/  IMAD R31, R46.reuse, R31, RZ ;  /* 0x0000001f2e1f7224 */ /* 0x040fe400078e02ff */
[----:B------:R-:W-:Y:S01]  /*9e40*/  IMAD R25, R51, R50, R25 ;  /* 0x0000003233197224 */ /* 0x000fe200078e0219 */
[----:B------:R-:W-:Y:S01]  /*9e50*/  MOV R51, R64 ;  /* 0x0000004000337202 */ /* 0x000fe20000000f00 */
[C---:B------:R-:W-:Y:S01]  /*9e60*/  IMAD R28, R46.reuse, R32, RZ ;  /* 0x000000202e1c7224 */ /* 0x040fe200078e02ff */
[----:B------:R-:W-:Y:S01]  /*9e70*/  I2IP.S8.S32.SAT R117, R21, R20, R117 ;  /* 0x0000001415757239 */ /* 0x000fe20000001475 */
[-C--:B------:R-:W-:Y:S02]  /*9e80*/  IMAD R26, R49, R50.reuse, R26 ;  /* 0x00000032311a7224 */ /* 0x080fe400078e021a */
[C---:B------:R-:W-:Y:S02]  /*9e90*/  IMAD R29, R46.reuse, R33, RZ ;  /* 0x000000212e1d7224 */ /* 0x040fe400078e02ff */
[-C--:B------:R-:W-:Y:S02]  /*9ea0*/  IMAD R31, R59, R50.reuse, R31 ;  /* 0x000000323b1f7224 */ /* 0x080fe400078e021f */
[----:B------:R-:W-:Y:S02]  /*9eb0*/  IMAD R28, R51, R50, R28 ;  /* 0x00000032331c7224 */ /* 0x000fe400078e021c */
[----:B------:R-:W-:Y:S01]  /*9ec0*/  IMAD R30, R46, R34, RZ ;  /* 0x000000222e1e7224 */ /* 0x000fe200078e02ff */
[----:B------:R-:W-:Y:S01]  /*9ed0*/  I2IP.S8.S32.SAT R109, R31, R26, RZ ;  /* 0x0000001a1f6d7239 */ /* 0x000fe200000014ff */
[----:B------:R-:W-:Y:S02]  /*9ee0*/  IMAD R29, R52, R50, R29 ;  /* 0x00000032341d7224 */ /* 0x000fe400078e021d */
[----:B------:R-:W-:Y:S01]  /*9ef0*/  IMAD R35, R46, R35, RZ ;  /* 0x000000232e237224 */ /* 0x000fe200078e02ff */
[----:B------:R-:W-:Y:S01]  /*9f00*/  I2IP.S8.S32.SAT R118, R25, R24, R109 ;  /* 0x0000001819767239 */ /* 0x000fe2000000146d */
[-C--:B------:R-:W-:Y:S02]  /*9f10*/  IMAD R30, R53, R50.reuse, R30 ;  /* 0x00000032351e7224 */ /* 0x080fe400078e021e */
        /* <DEDUP_REMOVED lines=9> */
[----:B-1----:R-:W1:Y:S02]  /*9fb0*/  FENCE.VIEW.ASYNC.S ;  /* 0x00000000000073c6 */ /* 0x002e640000000000 */
[----:B-1----:R-:W-:Y:S06]  /*9fc0*/  BAR.SYNC.DEFER_BLOCKING 0x1, 0x80 ;  /* 0x0042000000007b1d */ /* 0x002fec0000010000 */
        /* <DEDUP_REMOVED lines=14> */
[----:B-1----:R-:W-:Y:S04]  /*a0b0*/  DEPBAR.LE SB0, 0x1 ;  /* 0x000080400000791a */ /* 0x002fe80000000000 */
.L_x_154:
[----:B------:R-:W-:Y:S05]  /*a0c0*/  BSYNC.RECONVERGENT B0 ;  /* 0x0000000000007941 */ /* 0x000fea0003800200 */
.L_x_153:
[----:B------:R-:W-:Y:S01]  /*a0d0*/  BAR.SYNC.DEFER_BLOCKING 0x1, 0x80 ;  /* 0x0042000000007b1d */ /* 0x000fe20000010000 */
[----:B------:R-:W-:Y:S01]  /*a0e0*/  ISETP.NE.AND P2, PT, R105, RZ, PT ;  /* 0x000000ff6900720c */ /* 0x000fe20003f45270 */
[----:B------:R-:W-:Y:S01]  /*a0f0*/  IMAD.IADD R20, R43, 0x1, R83 ;  /* 0x000000012b147824 */ /* 0x000fe200078e0253 */
[----:B------:R-:W-:Y:S01]  /*a100*/  ISETP.NE.AND P0, PT, R107, 0x2, PT ;  /* 0x000000026b00780c */ /* 0x000fe20003f05270 */
[----:B------:R-:W-:Y:S01]  /*a110*/  IMAD.IADD R21, R45, 0x1, R90 ;  /* 0x000000012d157824 */ /* 0x000fe200078e025a */
[----:B------:R-:W-:Y:S02]  /*a120*/  ISETP.NE.AND P1, PT, R44, 0x4, PT ;  /* 0x000000042c00780c */ /* 0x000fe40003f25270 */
[----:B------:R-:W-:Y:S02]  /*a130*/  SEL R0, RZ, 0x1, P0 ;  /* 0x00000001ff007807 */ /* 0x000fe40000000000 */
[----:B------:R-:W-:Y:S02]  /*a140*/  SEL R3, RZ, 0x1, P1 ;  /* 0x00000001ff037807 */ /* 0x000fe40000800000 */
[----:B------:R-:W-:Y:S02]  /*a150*/  LOP3.LUT R101, R101, R0, RZ, 0x3c, !PT ;  /* 0x0000000065657212 */ /* 0x000fe400078e3cff */
[----:B------:R-:W-:Y:S02]  /*a160*/  LOP3.LUT R102, R102, R3, RZ, 0x3c, !PT ;  /* 0x0000000366667212 */ /* 0x000fe400078e3cff */
[----:B------:R-:W-:Y:S02]  /*a170*/  @P2 R2UR UR36, R98 ;  /* 0x00000000622422ca */ /* 0x000fe400000e0000 */
[----:B------:R-:W-:Y:S02]  /*a180*/  SEL R107, R107, RZ, P0 ;  /* 0x000000ff6b6b7207 */ /* 0x000fe40000000000 */
[----:B------:R-:W-:Y:S01]  /*a190*/  SEL R44, R44, RZ, P1 ;  /* 0x000000ff2c2c7207 */ /* 0x000fe20000800000 */
[----:B------:R-:W-:Y:S10]  /*a1a0*/  @P2 BRA `(.L_x_155) ;  /* 0xffffffb800f02947 */ /* 0x000ff4000383ffff */
[----:B------:R-:W-:Y:S05]  /*a1b0*/  EXIT ;  /* 0x000000000000794d */ /* 0x000fea0003800000 */
.L_x_25:
[----:B--2---:R2:W4:Y:S02]  /*a1c0*/  SYNCS.PHASECHK.TRANS64.TRYWAIT P0, [R3+URZ+0x1c0], R2 ;  /* 0x0001c002030075a7 */ /* 0x00452400080011ff */
[----:B----4-:R-:W-:Y:S05]  /*a1d0*/  @!P0 NANOSLEEP.SYNCS 0x989680 ;  /* 0x009896800000895d */ /* 0x010fea0003900000 */
[----:B------:R-:W4:Y:S02]  /*a1e0*/  @!P0 SYNCS.PHASECHK.TRANS64 P0, [R3+URZ+0x1c0], R2 ;  /* 0x0001c002030085a7 */ /* 0x000f2400080010ff */
[----:B----4-:R-:W-:Y:S05]  /*a1f0*/  @!P0 BRA `(.L_x_25) ;  /* 0xfffffffc00f08947 */ /* 0x010fea000383ffff */
[----:B------:R-:W-:Y:S05]  /*a200*/  BRA `(.L_x_156) ;  /* 0xffffff7400ec7947 */ /* 0x000fea000383ffff */
.L_x_28:
[----:B-1----:R-:W-:-:S07]  /*a210*/  MOV R2, UR33 ;  /* 0x0000002100027c02 */ /* 0x002fce0008000f00 */
.L_x_157:
[----:B-1----:R1:W2:Y:S02]  /*a220*/  SYNCS.PHASECHK.TRANS64.TRYWAIT P0, [R2+URZ+0x80], R5 ;  /* 0x00008005020075a7 */ /* 0x0022a400080011ff */
[----:B--2---:R-:W-:Y:S05]  /*a230*/  @!P0 NANOSLEEP.SYNCS 0x989680 ;  /* 0x009896800000895d */ /* 0x004fea0003900000 */
[----:B------:R-:W2:Y:S02]  /*a240*/  @!P0 SYNCS.PHASECHK.TRANS64 P0, [R2+URZ+0x80], R5 ;  /* 0x00008005020085a7 */ /* 0x000ea400080010ff */
[----:B--2---:R-:W-:Y:S05]  /*a250*/  @!P0 BRA `(.L_x_157) ;  /* 0xfffffffc00f08947 */ /* 0x004fea000383ffff */
[----:B------:R-:W-:Y:S05]  /*a260*/  BRA `(.L_x_27) ;  /* 0xffffff7800547947 */ /* 0x000fea000383ffff */
.L_x_35:
[----:B-1----:R-:W-:-:S07]  /*a270*/  MOV R2, UR17 ;  /* 0x0000001100027c02 */ /* 0x002fce0008000f00 */
.L_x_158:
[----:B-1----:R1:W2:Y:S02]  /*a280*/  SYNCS.PHASECHK.TRANS64.TRYWAIT P0, [R2+URZ+0x80], R5 ;  /* 0x00008005020075a7 */ /* 0x0022a400080011ff */
[----:B--2---:R-:W-:Y:S05]  /*a290*/  @!P0 NANOSLEEP.SYNCS 0x989680 ;  /* 0x009896800000895d */ /* 0x004fea0003900000 */
[----:B------:R-:W2:Y:S02]  /*a2a0*/  @!P0 SYNCS.PHASECHK.TRANS64 P0, [R2+URZ+0x80], R5 ;  /* 0x00008005020085a7 */ /* 0x000ea400080010ff */
[----:B--2---:R-:W-:Y:S05]  /*a2b0*/  @!P0 BRA `(.L_x_158) ;  /* 0xfffffffc00f08947 */ /* 0x004fea000383ffff */
[----:B------:R-:W-:Y:S05]  /*a2c0*/  BRA `(.L_x_34) ;  /* 0xffffff7c00107947 */ /* 0x000fea000383ffff */
.L_x_40:
[----:B-1----:R1:W2:Y:S02]  /*a2d0*/  SYNCS.PHASECHK.TRANS64.TRYWAIT P0, [R2+URZ+0x150], R3 ;  /* 0x00015003020075a7 */ /* 0x0022a400080011ff */
[----:B--2---:R-:W-:Y:S05]  /*a2e0*/  @!P0 NANOSLEEP.SYNCS 0x989680 ;  /* 0x009896800000895d */ /* 0x004fea0003900000 */
[----:B------:R-:W2:Y:S02]  /*a2f0*/  @!P0 SYNCS.PHASECHK.TRANS64 P0, [R2+URZ+0x150], R3 ;  /* 0x00015003020085a7 */ /* 0x000ea400080010ff */
[----:B--2---:R-:W-:Y:S05]  /*a300*/  @!P0 BRA `(.L_x_40) ;  /* 0xfffffffc00f08947 */ /* 0x004fea000383ffff */
[----:B------:R-:W-:Y:S05]  /*a310*/  BRA `(.L_x_159) ;  /* 0xffffff7c00b47947 */ /* 0x000fea000383ffff */
.L_x_44:
[----:B---3--:R-:W-:-:S07]  /*a320*/  MOV R0, UR4 ;  /* 0x0000000400007c02 */ /* 0x008fce0008000f00 */
.L_x_160:
[----:B-1----:R1:W2:Y:S02]  /*a330*/  SYNCS.PHASECHK.TRANS64.TRYWAIT P0, [R0+URZ], R3 ;  /* 0x00000003000075a7 */ /* 0x0022a400080011ff */
[----:B--2---:R-:W-:Y:S05]  /*a340*/  @!P0 NANOSLEEP.SYNCS 0x989680 ;  /* 0x009896800000895d */ /* 0x004fea0003900000 */
[----:B------:R-:W2:Y:S02]  /*a350*/  @!P0 SYNCS.PHASECHK.TRANS64 P0, [R0+URZ], R3 ;  /* 0x00000003000085a7 */ /* 0x000ea400080010ff */
[----:B--2---:R-:W-:Y:S05]  /*a360*/  @!P0 BRA `(.L_x_160) ;  /* 0xfffffffc00f08947 */ /* 0x004fea000383ffff */
[----:B------:R-:W-:Y:S05]  /*a370*/  BRA `(.L_x_161) ;  /* 0xffffff8400247947 */ /* 0x000fea000383ffff */
.L_x_45:
[----:B---3--:R-:W-:-:S07]  /*a380*/  MOV R0, UR4 ;  /* 0x0000000400007c02 */ /* 0x008fce0008000f00 */
.L_x_162:
[----:B-1----:R1:W2:Y:S02]  /*a390*/  SYNCS.PHASECHK.TRANS64.TRYWAIT P0, [R0+URZ], R3 ;  /* 0x00000003000075a7 */ /* 0x0022a400080011ff */
[----:B--2---:R-:W-:Y:S05]  /*a3a0*/  @!P0 NANOSLEEP.SYNCS 0x989680 ;  /* 0x009896800000895d */ /* 0x004fea0003900000 */
[----:B------:R-:W2:Y:S02]  /*a3b0*/  @!P0 SYNCS.PHASECHK.TRANS64 P0, [R0+URZ], R3 ;  /* 0x00000003000085a7 */ /* 0x000ea400080010ff */
[----:B--2---:R-:W-:Y:S05]  /*a3c0*/  @!P0 BRA `(.L_x_162) ;  /* 0xfffffffc00f08947 */ /* 0x004fea000383ffff */
[----:B------:R-:W-:Y:S05]  /*a3d0*/  BRA `(.L_x_163) ;  /* 0xffffff8400307947 */ /* 0x000fea000383ffff */
.L_x_46:
[----:B---3--:R-:W-:-:S07]  /*a3e0*/  MOV R0, UR4 ;  /* 0x0000000400007c02 */ /* 0x008fce0008000f00 */
.L_x_164:
[----:B-1----:R1:W2:Y:S02]  /*a3f0*/  SYNCS.PHASECHK.TRANS64.TRYWAIT P0, [R0+URZ], R3 ;  /* 0x00000003000075a7 */ /* 0x0022a400080011ff */
[----:B--2---:R-:W-:Y:S05]  /*a400*/  @!P0 NANOSLEEP.SYNCS 0x989680 ;  /* 0x009896800000895d */ /* 0x004fea0003900000 */
[----:B------:R-:W2:Y:S02]  /*a410*/  @!P0 SYNCS.PHASECHK.TRANS64 P0, [R0+URZ], R3 ;  /* 0x00000003000085a7 */ /* 0x000ea400080010ff */
[----:B--2---:R-:W-:Y:S05]  /*a420*/  @!P0 BRA `(.L_x_164) ;  /* 0xfffffffc00f08947 */ /* 0x004fea000383ffff */
[----:B------:R-:W-:Y:S05]  /*a430*/  BRA `(.L_x_165) ;  /* 0xffffff84003c7947 */ /* 0x000fea000383ffff */
.L_x_47:
[----:B---3--:R-:W-:-:S07]  /*a440*/  MOV R0, UR4 ;  /* 0x0000000400007c02 */ /* 0x008fce0008000f00 */
.L_x_166:
[----:B-1----:R1:W2:Y:S02]  /*a450*/  SYNCS.PHASECHK.TRANS64.TRYWAIT P0, [R0+URZ], R3 ;  /* 0x00000003000075a7 */ /* 0x0022a400080011ff */
[----:B--2---:R-:W-:Y:S05]  /*a460*/  @!P0 NANOSLEEP.SYNCS 0x989680 ;  /* 0x009896800000895d */ /* 0x004fea0003900000 */
[----:B------:R-:W2:Y:S02]  /*a470*/  @!P0 SYNCS.PHASECHK.TRANS64 P0, [R0+URZ], R3 ;  /* 0x00000003000085a7 */ /* 0x000ea400080010ff */
[----:B--2---:R-:W-:Y:S05]  /*a480*/  @!P0 BRA `(.L_x_166) ;  /* 0xfffffffc00f08947 */ /* 0x004fea000383ffff */
[----:B------:R-:W-:Y:S05]  /*a490*/  BRA `(.L_x_167) ;  /* 0xffffff8400487947 */ /* 0x000fea000383ffff */
.L_x_48:
[----:B---3--:R-:W-:-:S07]  /*a4a0*/  MOV R0, UR4 ;  /* 0x0000000400007c02 */ /* 0x008fce0008000f00 */
.L_x_168:
[----:B-1----:R1:W2:Y:S02]  /*a4b0*/  SYNCS.PHASECHK.TRANS64.TRYWAIT P0, [R0+URZ], R3 ;  /* 0x00000003000075a7 */ /* 0x0022a400080011ff */
[----:B--2---:R-:W-:Y:S05]  /*a4c0*/  @!P0 NANOSLEEP.SYNCS 0x989680 ;  /* 0x009896800000895d */ /* 0x004fea0003900000 */
[----:B------:R-:W2:Y:S02]  /*a4d0*/  @!P0 SYNCS.PHASECHK.TRANS64 P0, [R0+URZ], R3 ;  /* 0x00000003000085a7 */ /* 0x000ea400080010ff */
[----:B--2---:R-:W-:Y:S05]  /*a4e0*/  @!P0 BRA `(.L_x_168) ;  /* 0xfffffffc00f08947 */ /* 0x004fea000383ffff */
[----:B------:R-:W-:Y:S05]  /*a4f0*/  BRA `(.L_x_169) ;  /* 0xffffff8400547947 */ /* 0x000fea000383ffff */
.L_x_49:
[----:B---3--:R-:W-:-:S07]  /*a500*/  MOV R0, UR4 ;  /* 0x0000000400007c02 */ /* 0x008fce0008000f00 */
.L_x_170:
[----:B-1----:R1:W2:Y:S02]  /*a510*/  SYNCS.PHASECHK.TRANS64.TRYWAIT P0, [R0+URZ], R3 ;  /* 0x00000003000075a7 */ /* 0x0022a400080011ff */
[----:B--2---:R-:W-:Y:S05]  /*a520*/  @!P0 NANOSLEEP.SYNCS 0x989680 ;  /* 0x009896800000895d */ /* 0x004fea0003900000 */
[----:B------:R-:W2:Y:S02]  /*a530*/  @!P0 SYNCS.PHASECHK.TRANS64 P0, [R0+URZ], R3 ;  /* 0x00000003000085a7 */ /* 0x000ea400080010ff */
[----:B--2---:R-:W-:Y:S05]  /*a540*/  @!P0 BRA `(.L_x_170) ;  /* 0xfffffffc00f08947 */ /* 0x004fea000383ffff */
[----:B------:R-:W-:Y:S05]  /*a550*/  BRA `(.L_x_171) ;  /* 0xffffff8400607947 */ /* 0x000fea000383ffff */
.L_x_50:
[----:B---3--:R-:W-:-:S07]  /*a560*/  MOV R0, UR4 ;  /* 0x0000000400007c02 */ /* 0x008fce0008000f00 */
.L_x_172:
[----:B-1----:R1:W2:Y:S02]  /*a570*/  SYNCS.PHASECHK.TRANS64.TRYWAIT P0, [R0+URZ], R3 ;  /* 0x00000003000075a7 */ /* 0x0022a400080011ff */
[----:B--2---:R-:W-:Y:S05]  /*a580*/  @!P0 NANOSLEEP.SYNCS 0x989680 ;  /* 0x009896800000895d */ /* 0x004fea0003900000 */
[----:B------:R-:W2:Y:S02]  /*a590*/  @!P0 SYNCS.PHASECHK.TRANS64 P0, [R0+URZ], R3 ;  /* 0x00000003000085a7 */ /* 0x000ea400080010ff */
[----:B--2---:R-:W-:Y:S05]  /*a5a0*/  @!P0 BRA `(.L_x_172) ;  /* 0xfffffffc00f08947 */ /* 0x004fea000383ffff */
[----:B------:R-:W-:Y:S05]  /*a5b0*/  BRA `(.L_x_173) ;  /* 0xffffff84006c7947 */ /* 0x000fea000383ffff */
.L_x_51:
[----:B---3--:R-:W-:-:S07]  /*a5c0*/  MOV R0, UR4 ;  /* 0x0000000400007c02 */ /* 0x008fce0008000f00 */
.L_x_174:
[----:B-1----:R1:W2:Y:S02]  /*a5d0*/  SYNCS.PHASECHK.TRANS64.TRYWAIT P0, [R0+URZ], R3 ;  /* 0x00000003000075a7 */ /* 0x0022a400080011ff */
[----:B--2---:R-:W-:Y:S05]  /*a5e0*/  @!P0 NANOSLEEP.SYNCS 0x989680 ;  /* 0x009896800000895d */ /* 0x004fea0003900000 */
[----:B------:R-:W2:Y:S02]  /*a5f0*/  @!P0 SYNCS.PHASECHK.TRANS64 P0, [R0+URZ], R3 ;  /* 0x00000003000085a7 */ /* 0x000ea400080010ff */
[----:B--2---:R-:W-:Y:S05]  /*a600*/  @!P0 BRA `(.L_x_174) ;  /* 0xfffffffc00f08947 */ /* 0x004fea000383ffff */
[----:B------:R-:W-:Y:S05]  /*a610*/  BRA `(.L_x_175) ;  /* 0xffffff8400787947 */ /* 0x000fea000383ffff */
.L_x_52:
[----:B---3--:R-:W-:-:S07]  /*a620*/  MOV R0, UR4 ;  /* 0x0000000400007c02 */ /* 0x008fce0008000f00 */
.L_x_176:
[----:B-1----:R1:W2:Y:S02]  /*a630*/  SYNCS.PHASECHK.TRANS64.TRYWAIT P0, [R0+URZ], R3 ;  /* 0x00000003000075a7 */ /* 0x0022a400080011ff */
[----:B--2---:R-:W-:Y:S05]  /*a640*/  @!P0 NANOSLEEP.SYNCS 0x989680 ;  /* 0x009896800000895d */ /* 0x004fea0003900000 */
[----:B------:R-:W2:Y:S02]  /*a650*/  @!P0 SYNCS.PHASECHK.TRANS64 P0, [R0+URZ], R3 ;  /* 0x00000003000085a7 */ /* 0x000ea400080010ff */
[----:B--2---:R-:W-:Y:S05]  /*a660*/  @!P0 BRA `(.L_x_176) ;  /* 0xfffffffc00f08947 */ /* 0x004fea000383ffff */
[----:B------:R-:W-:Y:S05]  /*a670*/  BRA `(.L_x_177) ;  /* 0xffffff8400847947 */ /* 0x000fea000383ffff */
.L_x_53:
[----:B---3--:R-:W-:-:S07]  /*a680*/  MOV R0, UR4 ;  /* 0x0000000400007c02 */ /* 0x008fce0008000f00 */
.L_x_178:
[----:B-1----:R1:W2:Y:S02]  /*a690*/  SYNCS.PHASECHK.TRANS64.TRYWAIT P0, [R0+URZ], R3 ;  /* 0x00000003000075a7 */ /* 0x0022a400080011ff */
[----:B--2---:R-:W-:Y:S05]  /*a6a0*/  @!P0 NANOSLEEP.SYNCS 0x989680 ;  /* 0x009896800000895d */ /* 0x004fea0003900000 */
[----:B------:R-:W2:Y:S02]  /*a6b0*/  @!P0 SYNCS.PHASECHK.TRANS64 P0, [R0+URZ], R3 ;  /* 0x00000003000085a7 */ /* 0x000ea400080010ff */
[----:B--2---:R-:W-:Y:S05]  /*a6c0*/  @!P0 BRA `(.L_x_178) ;  /* 0xfffffffc00f08947 */ /* 0x004fea000383ffff */
[----:B------:R-:W-:Y:S05]  /*a6d0*/  BRA `(.L_x_179) ;  /* 0xffffff8400907947 */ /* 0x000fea000383ffff */
.L_x_54:
[----:B---3--:R-:W-:-:S07]  /*a6e0*/  MOV R0, UR4 ;  /* 0x0000000400007c02 */ /* 0x008fce0008000f00 */
.L_x_180:
[----:B-1----:R1:W2:Y:S02]  /*a6f0*/  SYNCS.PHASECHK.TRANS64.TRYWAIT P0, [R0+URZ], R3 ;  /* 0x00000003000075a7 */ /* 0x0022a400080011ff */
[----:B--2---:R-:W-:Y:S05]  /*a700*/  @!P0 NANOSLEEP.SYNCS 0x989680 ;  /* 0x009896800000895d */ /* 0x004fea0003900000 */
[----:B------:R-:W2:Y:S02]  /*a710*/  @!P0 SYNCS.PHASECHK.TRANS64 P0, [R0+URZ], R3 ;  /* 0x00000003000085a7 */ /* 0x000ea400080010ff */
[----:B--2---:R-:W-:Y:S05]  /*a720*/  @!P0 BRA `(.L_x_180) ;  /* 0xfffffffc00f08947 */ /* 0x004fea000383ffff */
[----:B------:R-:W-:Y:S05]  /*a730*/  BRA `(.L_x_181) ;  /* 0xffffff84009c7947 */ /* 0x000fea000383ffff */
.L_x_55:
[----:B---3--:R-:W-:-:S07]  /*a740*/  MOV R0, UR4 ;  /* 0x0000000400007c02 */ /* 0x008fce0008000f00 */
.L_x_182:
[----:B-1----:R1:W2:Y:S02]  /*a750*/  SYNCS.PHASECHK.TRANS64.TRYWAIT P0, [R0+URZ], R3 ;  /* 0x00000003000075a7 */ /* 0x0022a400080011ff */
[----:B--2---:R-:W-:Y:S05]  /*a760*/  @!P0 NANOSLEEP.SYNCS 0x989680 ;  /* 0x009896800000895d */ /* 0x004fea0003900000 */
[----:B------:R-:W2:Y:S02]  /*a770*/  @!P0 SYNCS.PHASECHK.TRANS64 P0, [R0+URZ], R3 ;  /* 0x00000003000085a7 */ /* 0x000ea400080010ff */
[----:B--2---:R-:W-:Y:S05]  /*a780*/  @!P0 BRA `(.L_x_182) ;  /* 0xfffffffc00f08947 */ /* 0x004fea000383ffff */
[----:B------:R-:W-:Y:S05]  /*a790*/  BRA `(.L_x_183) ;  /* 0xffffff8400a87947 */ /* 0x000fea000383ffff */
.L_x_56:
[----:B---3--:R-:W-:-:S07]  /*a7a0*/  MOV R0, UR4 ;  /* 0x0000000400007c02 */ /* 0x008fce0008000f00 */
.L_x_184:
[----:B-1----:R1:W2:Y:S02]  /*a7b0*/  SYNCS.PHASECHK.TRANS64.TRYWAIT P0, [R0+URZ], R3 ;  /* 0x00000003000075a7 */ /* 0x0022a400080011ff */
[----:B--2---:R-:W-:Y:S05]  /*a7c0*/  @!P0 NANOSLEEP.SYNCS 0x989680 ;  /* 0x009896800000895d */ /* 0x004fea0003900000 */
[----:B------:R-:W2:Y:S02]  /*a7d0*/  @!P0 SYNCS.PHASECHK.TRANS64 P0, [R0+URZ], R3 ;  /* 0x00000003000085a7 */ /* 0x000ea400080010ff */
[----:B--2---:R-:W-:Y:S05]  /*a7e0*/  @!P0 BRA `(.L_x_184) ;  /* 0xfffffffc00f08947 */ /* 0x004fea000383ffff */
[----:B------:R-:W-:Y:S05]  /*a7f0*/  BRA `(.L_x_185) ;  /* 0xffffff8400b47947 */ /* 0x000fea000383ffff */
.L_x_57:
[----:B---3--:R-:W-:-:S07]  /*a800*/  MOV R0, UR4 ;  /* 0x0000000400007c02 */ /* 0x008fce0008000f00 */
.L_x_186:
[----:B-1----:R1:W2:Y:S02]  /*a810*/  SYNCS.PHASECHK.TRANS64.TRYWAIT P0, [R0+URZ], R3 ;  /* 0x00000003000075a7 */ /* 0x0022a400080011ff */
[----:B--2---:R-:W-:Y:S05]  /*a820*/  @!P0 NANOSLEEP.SYNCS 0x989680 ;  /* 0x009896800000895d */ /* 0x004fea0003900000 */
[----:B------:R-:W2:Y:S02]  /*a830*/  @!P0 SYNCS.PHASECHK.TRANS64 P0, [R0+URZ], R3 ;  /* 0x00000003000085a7 */ /* 0x000ea400080010ff */
[----:B--2---:R-:W-:Y:S05]  /*a840*/  @!P0 BRA `(.L_x_186) ;  /* 0xfffffffc00f08947 */ /* 0x004fea000383ffff */
[----:B------:R-:W-:Y:S05]  /*a850*/  BRA `(.L_x_187) ;  /* 0xffffff8400c07947 */ /* 0x000fea000383ffff */
.L_x_58:
[----:B---3--:R-:W-:-:S07]  /*a860*/  MOV R0, UR4 ;  /* 0x0000000400007c02 */ /* 0x008fce0008000f00 */
.L_x_188:
[----:B-1----:R1:W2:Y:S02]  /*a870*/  SYNCS.PHASECHK.TRANS64.TRYWAIT P0, [R0+URZ], R3 ;  /* 0x00000003000075a7 */ /* 0x0022a400080011ff */
[----:B--2---:R-:W-:Y:S05]  /*a880*/  @!P0 NANOSLEEP.SYNCS 0x989680 ;  /* 0x009896800000895d */ /* 0x004fea0003900000 */
[----:B------:R-:W2:Y:S02]  /*a890*/  @!P0 SYNCS.PHASECHK.TRANS64 P0, [R0+URZ], R3 ;  /* 0x00000003000085a7 */ /* 0x000ea400080010ff */
[----:B--2---:R-:W-:Y:S05]  /*a8a0*/  @!P0 BRA `(.L_x_188) ;  /* 0xfffffffc00f08947 */ /* 0x004fea000383ffff */
[----:B------:R-:W-:Y:S05]  /*a8b0*/  BRA `(.L_x_189) ;  /* 0xffffff8400cc7947 */ /* 0x000fea000383ffff */
.L_x_61:
[----:B-1----:R1:W2:Y:S02]  /*a8c0*/  SYNCS.PHASECHK.TRANS64.TRYWAIT P0, [R0+URZ+0x1b0], R5 ;  /* 0x0001b005000075a7 */ /* 0x0022a400080011ff */
[----:B--2---:R-:W-:Y:S05]  /*a8d0*/  @!P0 NANOSLEEP.SYNCS 0x989680 ;  /* 0x009896800000895d */ /* 0x004fea0003900000 */
[----:B------:R-:W2:Y:S02]  /*a8e0*/  @!P0 SYNCS.PHASECHK.TRANS64 P0, [R0+URZ+0x1b0], R5 ;  /* 0x0001b005000085a7 */ /* 0x000ea400080010ff */
[----:B--2---:R-:W-:Y:S05]  /*a8f0*/  @!P0 BRA `(.L_x_61) ;  /* 0xfffffffc00f08947 */ /* 0x004fea000383ffff */
[----:B------:R-:W-:Y:S05]  /*a900*/  BRA `(.L_x_190) ;  /* 0xffffff88002c7947 */ /* 0x000fea000383ffff */
.L_x_62:
[----:B------:R-:W-:-:S07]  /*a910*/  MOV R0, UR5 ;  /* 0x0000000500007c02 */ /* 0x000fce0008000f00 */
.L_x_191:
[----:B-1----:R1:W2:Y:S02]  /*a920*/  SYNCS.PHASECHK.TRANS64.TRYWAIT P0, [R0+URZ+0x160], R7 ;  /* 0x00016007000075a7 */ /* 0x0022a400080011ff */
[----:B--2---:R-:W-:Y:S05]  /*a930*/  @!P0 NANOSLEEP.SYNCS 0x989680 ;  /* 0x009896800000895d */ /* 0x004fea0003900000 */
[----:B------:R-:W2:Y:S02]  /*a940*/  @!P0 SYNCS.PHASECHK.TRANS64 P0, [R0+URZ+0x160], R7 ;  /* 0x00016007000085a7 */ /* 0x000ea400080010ff */
[----:B--2---:R-:W-:Y:S05]  /*a950*/  @!P0 BRA `(.L_x_191) ;  /* 0xfffffffc00f08947 */ /* 0x004fea000383ffff */
[----:B------:R-:W-:Y:S05]  /*a960*/  BRA `(.L_x_192) ;  /* 0xffffff88003c7947 */ /* 0x000fea000383ffff */
.L_x_63:
[----:B-1----:R1:W2:Y:S02]  /*a970*/  SYNCS.PHASECHK.TRANS64.TRYWAIT P1, [R0+URZ+0x150], R5 ;  /* 0x00015005000075a7 */ /* 0x0022a400080211ff */
[----:B--2---:R-:W-:Y:S05]  /*a980*/  @!P1 NANOSLEEP.SYNCS 0x989680 ;  /* 0x009896800000995d */ /* 0x004fea0003900000 */
[----:B------:R-:W2:Y:S02]  /*a990*/  @!P1 SYNCS.PHASECHK.TRANS64 P1, [R0+URZ+0x150], R5 ;  /* 0x00015005000095a7 */ /* 0x000ea400080210ff */
[----:B--2---:R-:W-:Y:S05]  /*a9a0*/  @!P1 BRA `(.L_x_63) ;  /* 0xfffffffc00f09947 */ /* 0x004fea000383ffff */
[----:B------:R-:W-:Y:S05]  /*a9b0*/  BRA `(.L_x_193) ;  /* 0xffffff88006c7947 */ /* 0x000fea000383ffff */
.L_x_66:
[----:B------:R-:W-:-:S07]  /*a9c0*/  MOV R0, UR5 ;  /* 0x0000000500007c02 */ /* 0x000fce0008000f00 */
.L_x_194:
[----:B-1----:R1:W2:Y:S02]  /*a9d0*/  SYNCS.PHASECHK.TRANS64.TRYWAIT P0, [R0+URZ+0x160], R3 ;  /* 0x00016003000075a7 */ /* 0x0022a400080011ff */
[----:B--2---:R-:W-:Y:S05]  /*a9e0*/  @!P0 NANOSLEEP.SYNCS 0x989680 ;  /* 0x009896800000895d */ /* 0x004fea0003900000 */
[----:B------:R-:W2:Y:S02]  /*a9f0*/  @!P0 SYNCS.PHASECHK.TRANS64 P0, [R0+URZ+0x160], R3 ;  /* 0x00016003000085a7 */ /* 0x000ea400080010ff */
[----:B--2---:R-:W-:Y:S05]  /*aa00*/  @!P0 BRA `(.L_x_194) ;  /* 0xfffffffc00f08947 */ /* 0x004fea000383ffff */
[----:B------:R-:W-:Y:S05]  /*aa10*/  BRA `(.L_x_65) ;  /* 0xffffff8800c07947 */ /* 0x000fea000383ffff */
.L_x_75:
[----:B-1----:R-:W-:-:S04]  /*aa20*/  MOV R4, UR6 ;  /* 0x0000000600047c02 */ /* 0x002fc80008000f00 */
[----:B------:R1:W2:Y:S03]  /*aa30*/  SYNCS.PHASECHK.TRANS64.TRYWAIT P0, [R4+URZ+0x8], R5 ;  /* 0x00000805040075a7 */ /* 0x0002a600080011ff */
[----:B--2---:R-:W-:Y:S05]  /*aa40*/  @!P0 NANOSLEEP.SYNCS 0x989680 ;  /* 0x009896800000895d */ /* 0x004fea0003900000 */
[----:B------:R-:W2:Y:S02]  /*aa50*/  @!P0 SYNCS.PHASECHK.TRANS64 P0, [R4+URZ+0x8], R5 ;  /* 0x00000805040085a7 */ /* 0x000ea400080010ff */
[----:B--2---:R-:W-:Y:S05]  /*aa60*/  @!P0 BRA `(.L_x_75) ;  /* 0xfffffffc00ec8947 */ /* 0x004fea000383ffff */
[----:B------:R-:W-:Y:S05]  /*aa70*/  BRA `(.L_x_74) ;  /* 0xffffff8c00747947 */ /* 0x000fea000383ffff */
.L_x_77:
[----:B------:R-:W-:Y:S01]  /*aa80*/  BSSY B0, `(.L_x_195) ;  /* 0x0000006000007945 */ /* 0x000fe20003800000 */
[----:B------:R-:W-:-:S07]  /*aa90*/  MOV R15, 0xffffffff ;  /* 0xffffffff000f7802 */ /* 0x000fce0000000f00 */
[----:B-1---5:R-:W-:Y:S05]  /*aaa0*/  WARPSYNC.COLLECTIVE R15, `(.L_x_196) ;  /* 0x000000000f0c7348 */ /* 0x022fea0003c00000 */
[----:B------:R-:W-:Y:S02]  /*aab0*/  ELECT P6, UR79, PT ;  /* 0x00000000004f782f */ /* 0x000fe400038c0000 */
[----:B------:R-:W-:Y:S01]  /*aac0*/  MOV R14, UR79 ;  /* 0x0000004f000e7c02 */ /* 0x000fe20008000f00 */
[----:B-1---5:R-:W-:Y:S10]  /*aad0*/  ENDCOLLECTIVE ;  /* 0x000000000000791b */ /* 0x022ff40003800000 */
.L_x_196:
[----:B------:R-:W-:Y:S05]  /*aae0*/  BSYNC B0 ;  /* 0x0000000000007941 */ /* 0x000fea0003800000 */
.L_x_195:
[----:B------:R-:W-:Y:S05]  /*aaf0*/  BRA `(.L_x_197) ;  /* 0xffffff8c00a47947 */ /* 0x000fea000383ffff */
.L_x_79:
[----:B-1----:R-:W-:-:S04]  /*ab00*/  MOV R2, UR6 ;  /* 0x0000000600027c02 */ /* 0x002fc80008000f00 */
[----:B------:R1:W2:Y:S03]  /*ab10*/  SYNCS.PHASECHK.TRANS64.TRYWAIT P0, [R2+URZ+0x8], R3 ;  /* 0x00000803020075a7 */ /* 0x0002a600080011ff */
[----:B--2---:R-:W-:Y:S05]  /*ab20*/  @!P0 NANOSLEEP.SYNCS 0x989680 ;  /* 0x009896800000895d */ /* 0x004fea0003900000 */
[----:B------:R-:W2:Y:S02]  /*ab30*/  @!P0 SYNCS.PHASECHK.TRANS64 P0, [R2+URZ+0x8], R3 ;  /* 0x00000803020085a7 */ /* 0x000ea400080010ff */
[----:B--2---:R-:W-:Y:S05]  /*ab40*/  @!P0 BRA `(.L_x_79) ;  /* 0xfffffffc00ec8947 */ /* 0x004fea000383ffff */
[----:B------:R-:W-:Y:S05]  /*ab50*/  BRA `(.L_x_78) ;  /* 0xffffff8c00a87947 */ /* 0x000fea000383ffff */
.L_x_80:
[----:B-1----:R1:W2:Y:S02]  /*ab60*/  SYNCS.PHASECHK.TRANS64.TRYWAIT P0, [R0+URZ+0x150], R5 ;  /* 0x00015005000075a7 */ /* 0x0022a400080011ff */
[----:B--2---:R-:W-:Y:S05]  /*ab70*/  @!P0 NANOSLEEP.SYNCS 0x989680 ;  /* 0x009896800000895d */ /* 0x004fea0003900000 */
[----:B------:R-:W2:Y:S02]  /*ab80*/  @!P0 SYNCS.PHASECHK.TRANS64 P0, [R0+URZ+0x150], R5 ;  /* 0x00015005000085a7 */ /* 0x000ea400080010ff */
[----:B--2---:R-:W-:Y:S05]  /*ab90*/  @!P0 BRA `(.L_x_80) ;  /* 0xfffffffc00f08947 */ /* 0x004fea000383ffff */
[----:B------:R-:W-:Y:S05]  /*aba0*/  BRA `(.L_x_198) ;  /* 0xffffff9000847947 */ /* 0x000fea000383ffff */
.L_x_82:
[----:B------:R-:W-:-:S07]  /*abb0*/  MOV R0, UR10 ;  /* 0x0000000a00007c02 */ /* 0x000fce0008000f00 */
.L_x_199:
[----:B-1----:R1:W2:Y:S02]  /*abc0*/  SYNCS.PHASECHK.TRANS64.TRYWAIT P0, [R0+URZ+0x190], R5 ;  /* 0x00019005000075a7 */ /* 0x0022a400080011ff */
[----:B--2---:R-:W-:Y:S05]  /*abd0*/  @!P0 NANOSLEEP.SYNCS 0x989680 ;  /* 0x009896800000895d */ /* 0x004fea0003900000 */
[----:B------:R-:W2:Y:S02]  /*abe0*/  @!P0 SYNCS.PHASECHK.TRANS64 P0, [R0+URZ+0x190], R5 ;  /* 0x00019005000085a7 */ /* 0x000ea400080010ff */
[----:B--2---:R-:W-:Y:S05]  /*abf0*/  @!P0 BRA `(.L_x_199) ;  /* 0xfffffffc00f08947 */ /* 0x004fea000383ffff */
[----:B------:R-:W-:Y:S05]  /*ac00*/  BRA `(.L_x_200) ;  /* 0xffffff9000d07947 */ /* 0x000fea000383ffff */
.L_x_85:
[----:B------:R-:W-:Y:S07]  /*ac10*/  MOV R0, UR9 ;  /* 0x0000000900007c02 */ /* 0x000fee0008000f00 */
.L_x_201:
[----:B-1----:R1:W2:Y:S02]  /*ac20*/  SYNCS.PHASECHK.TRANS64.TRYWAIT P0, [R0+URZ], R5 ;  /* 0x00000005000075a7 */ /* 0x0022a400080011ff */
[----:B--2---:R-:W-:Y:S05]  /*ac30*/  @!P0 NANOSLEEP.SYNCS 0x989680 ;  /* 0x009896800000895d */ /* 0x004fea0003900000 */
[----:B------:R-:W2:Y:S02]  /*ac40*/  @!P0 SYNCS.PHASECHK.TRANS64 P0, [R0+URZ], R5 ;  /* 0x00000005000085a7 */ /* 0x000ea400080010ff */
[----:B--2---:R-:W-:Y:S05]  /*ac50*/  @!P0 BRA `(.L_x_201) ;  /* 0xfffffffc00f08947 */ /* 0x004fea000383ffff */
[----:B------:R-:W-:Y:S05]  /*ac60*/  BRA `(.L_x_84) ;  /* 0xffffff9000e47947 */ /* 0x000fea000383ffff */
.L_x_89:
[----:B-1----:R-:W-:-:S07]  /*ac70*/  MOV R0, UR7 ;  /* 0x0000000700007c02 */ /* 0x002fce0008000f00 */
.L_x_202:
[----:B-1----:R1:W2:Y:S02]  /*ac80*/  SYNCS.PHASECHK.TRANS64.TRYWAIT P0, [R0+URZ], R3 ;  /* 0x00000003000075a7 */ /* 0x0022a400080011ff */
[----:B--2---:R-:W-:Y:S05]  /*ac90*/  @!P0 NANOSLEEP.SYNCS 0x989680 ;  /* 0x009896800000895d */ /* 0x004fea0003900000 */
[----:B------:R-:W2:Y:S02]  /*aca0*/  @!P0 SYNCS.PHASECHK.TRANS64 P0, [R0+URZ], R3 ;  /* 0x00000003000085a7 */ /* 0x000ea400080010ff */
[----:B--2---:R-:W-:Y:S05]  /*acb0*/  @!P0 BRA `(.L_x_202) ;  /* 0xfffffffc00f08947 */ /* 0x004fea000383ffff */
[----:B------:R-:W-:Y:S05]  /*acc0*/  BRA `(.L_x_203) ;  /* 0xffffff9400b07947 */ /* 0x000fea000383ffff */
.L_x_90:
[----:B------:R-:W-:-:S07]  /*acd0*/  MOV R0, UR7 ;  /* 0x0000000700007c02 */ /* 0x000fce0008000f00 */
.L_x_204:
[----:B-1----:R1:W2:Y:S02]  /*ace0*/  SYNCS.PHASECHK.TRANS64.TRYWAIT P0, [R0+URZ], R3 ;  /* 0x00000003000075a7 */ /* 0x0022a400080011ff */
[----:B--2---:R-:W-:Y:S05]  /*acf0*/  @!P0 NANOSLEEP.SYNCS 0x989680 ;  /* 0x009896800000895d */ /* 0x004fea0003900000 */
[----:B------:R-:W2:Y:S02]  /*ad00*/  @!P0 SYNCS.PHASECHK.TRANS64 P0, [R0+URZ], R3 ;  /* 0x00000003000085a7 */ /* 0x000ea400080010ff */
[----:B--2---:R-:W-:Y:S05]  /*ad10*/  @!P0 BRA `(.L_x_204) ;  /* 0xfffffffc00f08947 */ /* 0x004fea000383ffff */
[----:B------:R-:W-:Y:S05]  /*ad20*/  BRA `(.L_x_205) ;  /* 0xffffff9400bc7947 */ /* 0x000fea000383ffff */
.L_x_91:
[----:B------:R-:W-:-:S07]  /*ad30*/  MOV R0, UR7 ;  /* 0x0000000700007c02 */ /* 0x000fce0008000f00 */
.L_x_206:
[----:B-1----:R1:W2:Y:S02]  /*ad40*/  SYNCS.PHASECHK.TRANS64.TRYWAIT P0, [R0+URZ], R3 ;  /* 0x00000003000075a7 */ /* 0x0022a400080011ff */
[----:B--2---:R-:W-:Y:S05]  /*ad50*/  @!P0 NANOSLEEP.SYNCS 0x989680 ;  /* 0x009896800000895d */ /* 0x004fea0003900000 */
[----:B------:R-:W2:Y:S02]  /*ad60*/  @!P0 SYNCS.PHASECHK.TRANS64 P0, [R0+URZ], R3 ;  /* 0x00000003000085a7 */ /* 0x000ea400080010ff */
[----:B--2---:R-:W-:Y:S05]  /*ad70*/  @!P0 BRA `(.L_x_206) ;  /* 0xfffffffc00f08947 */ /* 0x004fea000383ffff */
[----:B------:R-:W-:Y:S05]  /*ad80*/  BRA `(.L_x_207) ;  /* 0xffffff9400c87947 */ /* 0x000fea000383ffff */
.L_x_94:
[----:B------:R-:W-:-:S07]  /*ad90*/  MOV R0, UR8 ;  /* 0x0000000800007c02 */ /* 0x000fce0008000f00 */
.L_x_208:
[----:B-1----:R1:W2:Y:S02]  /*ada0*/  SYNCS.PHASECHK.TRANS64.TRYWAIT P1, [R0+URZ+0x1d0], R3 ;  /* 0x0001d003000075a7 */ /* 0x0022a400080211ff */
[----:B--2---:R-:W-:Y:S05]  /*adb0*/  @!P1 NANOSLEEP.SYNCS 0x989680 ;  /* 0x009896800000995d */ /* 0x004fea0003900000 */
[----:B------:R-:W2:Y:S02]  /*adc0*/  @!P1 SYNCS.PHASECHK.TRANS64 P1, [R0+URZ+0x1d0], R3 ;  /* 0x0001d003000095a7 */ /* 0x000ea400080210ff */
[----:B--2---:R-:W-:Y:S05]  /*add0*/  @!P1 BRA `(.L_x_208) ;  /* 0xfffffffc00f09947 */ /* 0x004fea000383ffff */
[----:B------:R-:W-:Y:S05]  /*ade0*/  BRA `(.L_x_209) ;  /* 0xffffff9800147947 */ /* 0x000fea000383ffff */
.L_x_99:
[----:B--2---:R2:W4:Y:S02]  /*adf0*/  SYNCS.PHASECHK.TRANS64.TRYWAIT P0, [R0+URZ+0x150], R3 ;  /* 0x00015003000075a7 */ /* 0x00452400080011ff */
[----:B----4-:R-:W-:Y:S05]  /*ae00*/  @!P0 NANOSLEEP.SYNCS 0x989680 ;  /* 0x009896800000895d */ /* 0x010fea0003900000 */
[----:B------:R-:W4:Y:S02]  /*ae10*/  @!P0 SYNCS.PHASECHK.TRANS64 P0, [R0+URZ+0x150], R3 ;  /* 0x00015003000085a7 */ /* 0x000f2400080010ff */
[----:B----4-:R-:W-:Y:S05]  /*ae20*/  @!P0 BRA `(.L_x_99) ;  /* 0xfffffffc00f08947 */ /* 0x010fea000383ffff */
[----:B------:R-:W-:Y:S05]  /*ae30*/  BRA `(.L_x_210) ;  /* 0xffffff9c00287947 */ /* 0x000fea000383ffff */
.L_x_102:
[----:B------:R-:W-:Y:S07]  /*ae40*/  MOV R0, UR7 ;  /* 0x0000000700007c02 */ /* 0x000fee0008000f00 */
.L_x_211:
[----:B--2---:R2:W4:Y:S02]  /*ae50*/  SYNCS.PHASECHK.TRANS64.TRYWAIT P0, [R0+URZ+0x148], R3 ;  /* 0x00014803000075a7 */ /* 0x00452400080011ff */
[----:B----4-:R-:W-:Y:S05]  /*ae60*/  @!P0 NANOSLEEP.SYNCS 0x989680 ;  /* 0x009896800000895d */ /* 0x010fea0003900000 */
[----:B------:R-:W4:Y:S02]  /*ae70*/  @!P0 SYNCS.PHASECHK.TRANS64 P0, [R0+URZ+0x148], R3 ;  /* 0x00014803000085a7 */ /* 0x000f2400080010ff */
[----:B----4-:R-:W-:Y:S05]  /*ae80*/  @!P0 BRA `(.L_x_211) ;  /* 0xfffffffc00f08947 */ /* 0x010fea000383ffff */
[----:B------:R-:W-:Y:S05]  /*ae90*/  BRA `(.L_x_101) ;  /* 0xffffffa000087947 */ /* 0x000fea000383ffff */
.L_x_105:
[----:B------:R-:W-:Y:S07]  /*aea0*/  MOV R3, UR7 ;  /* 0x0000000700037c02 */ /* 0x000fee0008000f00 */
.L_x_212:
[----:B-1----:R1:W2:Y:S02]  /*aeb0*/  SYNCS.PHASECHK.TRANS64.TRYWAIT P0, [R3+URZ+0x120], R12 ;  /* 0x0001200c030075a7 */ /* 0x0022a400080011ff */
[----:B--2---:R-:W-:Y:S05]  /*aec0*/  @!P0 NANOSLEEP.SYNCS 0x989680 ;  /* 0x009896800000895d */ /* 0x004fea0003900000 */
[----:B------:R-:W2:Y:S02]  /*aed0*/  @!P0 SYNCS.PHASECHK.TRANS64 P0, [R3+URZ+0x120], R12 ;  /* 0x0001200c030085a7 */ /* 0x000ea400080010ff */
[----:B--2---:R-:W-:Y:S05]  /*aee0*/  @!P0 BRA `(.L_x_212) ;  /* 0xfffffffc00f08947 */ /* 0x004fea000383ffff */
[----:B------:R-:W-:Y:S05]  /*aef0*/  BRA `(.L_x_213) ;  /* 0xffffffa000807947 */ /* 0x000fea000383ffff */
.L_x_106:
[----:B-1----:R-:W-:Y:S07]  /*af00*/  MOV R3, UR7 ;  /* 0x0000000700037c02 */ /* 0x002fee0008000f00 */
.L_x_214:
[----:B-1----:R1:W2:Y:S02]  /*af10*/  SYNCS.PHASECHK.TRANS64.TRYWAIT P0, [R3+URZ+0x128], R12 ;  /* 0x0001280c030075a7 */ /* 0x0022a400080011ff */
[----:B--2---:R-:W-:Y:S05]  /*af20*/  @!P0 NANOSLEEP.SYNCS 0x989680 ;  /* 0x009896800000895d */ /* 0x004fea0003900000 */
[----:B------:R-:W2:Y:S02]  /*af30*/  @!P0 SYNCS.PHASECHK.TRANS64 P0, [R3+URZ+0x128], R12 ;  /* 0x0001280c030085a7 */ /* 0x000ea400080010ff */
[----:B--2---:R-:W-:Y:S05]  /*af40*/  @!P0 BRA `(.L_x_214) ;  /* 0xfffffffc00f08947 */ /* 0x004fea000383ffff */
[----:B------:R-:W-:Y:S05]  /*af50*/  BRA `(.L_x_215) ;  /* 0xffffffa000dc7947 */ /* 0x000fea000383ffff */
.L_x_107:
[----:B-1----:R-:W-:Y:S07]  /*af60*/  MOV R3, UR7 ;  /* 0x0000000700037c02 */ /* 0x002fee0008000f00 */
.L_x_216:
[----:B-1----:R1:W2:Y:S02]  /*af70*/  SYNCS.PHASECHK.TRANS64.TRYWAIT P0, [R3+URZ+0x130], R12 ;  /* 0x0001300c030075a7 */ /* 0x0022a400080011ff */
[----:B--2---:R-:W-:Y:S05]  /*af80*/  @!P0 NANOSLEEP.SYNCS 0x989680 ;  /* 0x009896800000895d */ /* 0x004fea0003900000 */
[----:B------:R-:W2:Y:S02]  /*af90*/  @!P0 SYNCS.PHASECHK.TRANS64 P0, [R3+URZ+0x130], R12 ;  /* 0x0001300c030085a7 */ /* 0x000ea400080010ff */
[----:B--2---:R-:W-:Y:S05]  /*afa0*/  @!P0 BRA `(.L_x_216) ;  /* 0xfffffffc00f08947 */ /* 0x004fea000383ffff */
[----:B------:R-:W-:Y:S05]  /*afb0*/  BRA `(.L_x_217) ;  /* 0xffffffa400387947 */ /* 0x000fea000383ffff */
.L_x_108:
[----:B------:R-:W-:Y:S07]  /*afc0*/  MOV R3, UR7 ;  /* 0x0000000700037c02 */ /* 0x000fee0008000f00 */
.L_x_218:
[----:B-1----:R1:W2:Y:S02]  /*afd0*/  SYNCS.PHASECHK.TRANS64.TRYWAIT P0, [R3+URZ+0x138], R12 ;  /* 0x0001380c030075a7 */ /* 0x0022a400080011ff */
[----:B--2---:R-:W-:Y:S05]  /*afe0*/  @!P0 NANOSLEEP.SYNCS 0x989680 ;  /* 0x009896800000895d */ /* 0x004fea0003900000 */
[----:B------:R-:W2:Y:S02]  /*aff0*/  @!P0 SYNCS.PHASECHK.TRANS64 P0, [R3+URZ+0x138], R12 ;  /* 0x0001380c030085a7 */ /* 0x000ea400080010ff */
[----:B--2---:R-:W-:Y:S05]  /*b000*/  @!P0 BRA `(.L_x_218) ;  /* 0xfffffffc00f08947 */ /* 0x004fea000383ffff */
[----:B------:R-:W-:Y:S05]  /*b010*/  BRA `(.L_x_219) ;  /* 0xffffffa400d87947 */ /* 0x000fea000383ffff */
.L_x_110:
[----:B------:R-:W-:-:S07]  /*b020*/  MOV R0, UR7 ;  /* 0x0000000700007c02 */ /* 0x000fce0008000f00 */
.L_x_220:
[----:B-1----:R1:W4:Y:S02]  /*b030*/  SYNCS.PHASECHK.TRANS64.TRYWAIT P0, [R0+URZ+0x120], R3 ;  /* 0x00012003000075a7 */ /* 0x00232400080011ff */
[----:B----4-:R-:W-:Y:S05]  /*b040*/  @!P0 NANOSLEEP.SYNCS 0x989680 ;  /* 0x009896800000895d */ /* 0x010fea0003900000 */
[----:B------:R-:W4:Y:S02]  /*b050*/  @!P0 SYNCS.PHASECHK.TRANS64 P0, [R0+URZ+0x120], R3 ;  /* 0x00012003000085a7 */ /* 0x000f2400080010ff */
[----:B----4-:R-:W-:Y:S05]  /*b060*/  @!P0 BRA `(.L_x_220) ;  /* 0xfffffffc00f08947 */ /* 0x010fea000383ffff */
[----:B------:R-:W-:Y:S05]  /*b070*/  BRA `(.L_x_221) ;  /* 0xffffffa800607947 */ /* 0x000fea000383ffff */
.L_x_111:
[----:B-1----:R-:W-:-:S07]  /*b080*/  MOV R0, UR7 ;  /* 0x0000000700007c02 */ /* 0x002fce0008000f00 */
.L_x_222:
[----:B-1----:R1:W4:Y:S02]  /*b090*/  SYNCS.PHASECHK.TRANS64.TRYWAIT P0, [R0+URZ+0x128], R3 ;  /* 0x00012803000075a7 */ /* 0x00232400080011ff */
[----:B----4-:R-:W-:Y:S05]  /*b0a0*/  @!P0 NANOSLEEP.SYNCS 0x989680 ;  /* 0x009896800000895d */ /* 0x010fea0003900000 */
[----:B------:R-:W4:Y:S02]  /*b0b0*/  @!P0 SYNCS.PHASECHK.TRANS64 P0, [R0+URZ+0x128], R3 ;  /* 0x00012803000085a7 */ /* 0x000f2400080010ff */
[----:B----4-:R-:W-:Y:S05]  /*b0c0*/  @!P0 BRA `(.L_x_222) ;  /* 0xfffffffc00f08947 */ /* 0x010fea000383ffff */
[----:B------:R-:W-:Y:S05]  /*b0d0*/  BRA `(.L_x_223) ;  /* 0xffffffa800507947 */ /* 0x000fea000383ffff */
.L_x_112:
[----:B-1----:R-:W-:-:S07]  /*b0e0*/  MOV R0, UR7 ;  /* 0x0000000700007c02 */ /* 0x002fce0008000f00 */
.L_x_224:
[----:B-1----:R1:W4:Y:S02]  /*b0f0*/  SYNCS.PHASECHK.TRANS64.TRYWAIT P0, [R0+URZ+0x130], R3 ;  /* 0x00013003000075a7 */ /* 0x00232400080011ff */
[----:B----4-:R-:W-:Y:S05]  /*b100*/  @!P0 NANOSLEEP.SYNCS 0x989680 ;  /* 0x009896800000895d */ /* 0x010fea0003900000 */
[----:B------:R-:W4:Y:S02]  /*b110*/  @!P0 SYNCS.PHASECHK.TRANS64 P0, [R0+URZ+0x130], R3 ;  /* 0x00013003000085a7 */ /* 0x000f2400080010ff */
[----:B----4-:R-:W-:Y:S05]  /*b120*/  @!P0 BRA `(.L_x_224) ;  /* 0xfffffffc00f08947 */ /* 0x010fea000383ffff */
[----:B------:R-:W-:Y:S05]  /*b130*/  BRA `(.L_x_225) ;  /* 0xffffffa800407947 */ /* 0x000fea000383ffff */
.L_x_114:
[----:B--2---:R2:W3:Y:S02]  /*b140*/  SYNCS.PHASECHK.TRANS64.TRYWAIT P0, [R0+URZ+0x150], R3 ;  /* 0x00015003000075a7 */ /* 0x0044e400080011ff */
[----:B---3--:R-:W-:Y:S05]  /*b150*/  @!P0 NANOSLEEP.SYNCS 0x989680 ;  /* 0x009896800000895d */ /* 0x008fea0003900000 */
[----:B------:R-:W3:Y:S02]  /*b160*/  @!P0 SYNCS.PHASECHK.TRANS64 P0, [R0+URZ+0x150], R3 ;  /* 0x00015003000085a7 */ /* 0x000ee400080010ff */
[----:B---3--:R-:W-:Y:S05]  /*b170*/  @!P0 BRA `(.L_x_114) ;  /* 0xfffffffc00f08947 */ /* 0x008fea000383ffff */
[----:B------:R-:W-:Y:S05]  /*b180*/  BRA `(.L_x_226) ;  /* 0xffffffac000c7947 */ /* 0x000fea000383ffff */
.L_x_125:
[----:B-1----:R1:W3:Y:S02]  /*b190*/  SYNCS.PHASECHK.TRANS64.TRYWAIT P1, [R3+URZ+0x100], R0 ;  /* 0x00010000030075a7 */ /* 0x0022e400080211ff */
[----:B---3--:R-:W-:Y:S05]  /*b1a0*/  @!P1 NANOSLEEP.SYNCS 0x989680 ;  /* 0x009896800000995d */ /* 0x008fea0003900000 */
[----:B------:R-:W3:Y:S02]  /*b1b0*/  @!P1 SYNCS.PHASECHK.TRANS64 P1, [R3+URZ+0x100], R0 ;  /* 0x00010000030095a7 */ /* 0x000ee400080210ff */
[----:B---3--:R-:W-:Y:S05]  /*b1c0*/  @!P1 BRA `(.L_x_125) ;  /* 0xfffffffc00f09947 */ /* 0x008fea000383ffff */
[----:B------:R-:W-:Y:S05]  /*b1d0*/  BRA `(.L_x_124) ;  /* 0xffffffb8001c7947 */ /* 0x000fea000383ffff */
.L_x_127:
[----:B---3--:R3:W4:Y:S02]  /*b1e0*/  SYNCS.PHASECHK.TRANS64.TRYWAIT P0, [R106+URZ+0x170], R5 ;  /* 0x000170056a0075a7 */ /* 0x00872400080011ff */
[----:B----4-:R-:W-:Y:S05]  /*b1f0*/  @!P0 NANOSLEEP.SYNCS 0x989680 ;  /* 0x009896800000895d */ /* 0x010fea0003900000 */
[----:B------:R-:W4:Y:S02]  /*b200*/  @!P0 SYNCS.PHASECHK.TRANS64 P0, [R106+URZ+0x170], R5 ;  /* 0x000170056a0085a7 */ /* 0x000f2400080010ff */
[----:B----4-:R-:W-:Y:S05]  /*b210*/  @!P0 BRA `(.L_x_127) ;  /* 0xfffffffc00f08947 */ /* 0x010fea000383ffff */
[----:B------:R-:W-:Y:S05]  /*b220*/  BRA `(.L_x_126) ;  /* 0xffffffb800707947 */ /* 0x000fea000383ffff */
.L_x_135:
[----:B--2---:R2:W3:Y:S02]  /*b230*/  SYNCS.PHASECHK.TRANS64.TRYWAIT P0, [R55+URZ+0x100], R0 ;  /* 0x00010000370075a7 */ /* 0x0044e400080011ff */
[----:B---3--:R-:W-:Y:S05]  /*b240*/  @!P0 NANOSLEEP.SYNCS 0x989680 ;  /* 0x009896800000895d */ /* 0x008fea0003900000 */
[----:B------:R-:W3:Y:S02]  /*b250*/  @!P0 SYNCS.PHASECHK.TRANS64 P0, [R55+URZ+0x100], R0 ;  /* 0x00010000370085a7 */ /* 0x000ee400080010ff */
[----:B---3--:R-:W-:Y:S05]  /*b260*/  @!P0 BRA `(.L_x_135) ;  /* 0xfffffffc00f08947 */ /* 0x008fea000383ffff */
[----:B------:R-:W-:Y:S05]  /*b270*/  BRA `(.L_x_134) ;  /* 0xffffffc400807947 */ /* 0x000fea000383ffff */
.L_x_143:
[----:B--2---:R2:W3:Y:S02]  /*b280*/  SYNCS.PHASECHK.TRANS64.TRYWAIT P0, [R73+URZ+0x100], R2 ;  /* 0x00010002490075a7 */ /* 0x0044e400080011ff */
[----:B---3--:R-:W-:Y:S05]  /*b290*/  @!P0 NANOSLEEP.SYNCS 0x989680 ;  /* 0x009896800000895d */ /* 0x008fea0003900000 */
[----:B------:R-:W3:Y:S02]  /*b2a0*/  @!P0 SYNCS.PHASECHK.TRANS64 P0, [R73+URZ+0x100], R2 ;  /* 0x00010002490085a7 */ /* 0x000ee400080010ff */
[----:B---3--:R-:W-:Y:S05]  /*b2b0*/  @!P0 BRA `(.L_x_143) ;  /* 0xfffffffc00f08947 */ /* 0x008fea000383ffff */
[----:B------:R-:W-:Y:S05]  /*b2c0*/  BRA `(.L_x_142) ;  /* 0xffffffd000cc7947 */ /* 0x000fea000383ffff */
.L_x_151:
[----:B--2---:R2:W3:Y:S02]  /*b2d0*/  SYNCS.PHASECHK.TRANS64.TRYWAIT P0, [R76+URZ+0x100], R3 ;  /* 0x000100034c0075a7 */ /* 0x0044e400080011ff */
[----:B---3--:R-:W-:Y:S05]  /*b2e0*/  @!P0 NANOSLEEP.SYNCS 0x989680 ;  /* 0x009896800000895d */ /* 0x008fea0003900000 */
[----:B------:R-:W3:Y:S02]  /*b2f0*/  @!P0 SYNCS.PHASECHK.TRANS64 P0, [R76+URZ+0x100], R3 ;  /* 0x000100034c0085a7 */ /* 0x000ee400080010ff */
[----:B---3--:R-:W-:Y:S05]  /*b300*/  @!P0 BRA `(.L_x_151) ;  /* 0xfffffffc00f08947 */ /* 0x008fea000383ffff */
[----:B------:R-:W-:Y:S05]  /*b310*/  BRA `(.L_x_150) ;  /* 0xffffffe000207947 */ /* 0x000fea000383ffff */
        .weak           $__internal_0_$__cuda_sm10x_tcgen05_guardrail_trap_col_being_dealloced_not_returned_by_alloc
        .type           $__internal_0_$__cuda_sm10x_tcgen05_guardrail_trap_col_being_dealloced_not_returned_by_alloc,@function
        .size           $__internal_0_$__cuda_sm10x_tcgen05_guardrail_trap_col_being_dealloced_not_returned_by_alloc,($__internal_1_$__cuda_sm10x_tcgen05_guardrail_trap_phase_invalid_during_alloc - $__internal_0_$__cuda_sm10x_tcgen05_guardrail_trap_col_being_dealloced_not_returned_by_alloc)
$__internal_0_$__cuda_sm10x_tcgen05_guardrail_trap_col_being_dealloced_not_returned_by_alloc:
[----:B------:R-:W-:Y:S05]  /*b320*/  BPT.TRAP 0x1 ;  /* 0x000000040000795c */ /* 0x000fea0000300000 */
[----:B------:R-:W-:-:S04]  /*b330*/  HFMA2 R3, -RZ, RZ, 0, 0 ;  /* 0x00000000ff037431 */ /* 0x000fc800000001ff */
[----:B------:R-:W-:Y:S05]  /*b340*/  RET.REL.NODEC R2 `(_ZN7cutlass13device_kernelINS_4gemm6kernel13GemmUniversalIN4cute5tupleIJiiiiEEENS1_10collective13CollectiveMmaINS1_35MainloopSm100TmaUmmaWarpSpecializedILi16ELi2ELi4ENS5_IJNS4_1CILi2EEENSA_ILi1EEESC_EEEEENS5_IJNSA_ILi128EEENSA_ILi256EEENSA_ILi64EEEEEEaNS5_IJlSC_lEEEaSJ_NS4_8TiledMMAINS4_8MMA_AtomIJNS4_21SM100_MMA_S8_2x1SM_SSIaaiLi128ELi256ELNS4_4UMMA5MajorE0ELSO_0ELNSN_8SaturateE0EEEEEENS4_6LayoutINS5_IJSC_SC_SC_EEENS5_IJNSA_ILi0EEESU_SU_EEEEENS5_IJNS4_10UnderscoreESX_SX_EEEEENS4_18SM100_TMA_2SM_LOADENS4_14ComposedLayoutINS4_7SwizzleILi2ELi4ELi3EEENS4_18smem_ptr_flag_bitsILi8EEENSS_INS5_IJNSA_ILi8EEESH_EEENS5_IJSH_SC_EEEEEEEvNS4_8identityES10_S1A_vS1B_EENS_8epilogue10collective18CollectiveEpilogueINS1D_23Sm100TmaWarpSpecializedILi4ELi2ELi32ELb0ELb0EEEJNS5_IJSH_SG_SH_EEENS5_IJNSS_ISH_SC_EENSS_INS5_IJNSA_ILi32EEESB_EEENS5_IJSC_SF_EEEEEEEEaSJ_aSJ_NS1D_6fusion15FusionCallbacksIS1H_NS1P_17LinearCombinationIaiaiLNS_15FloatRoundStyleE2EEES1I_S1O_JEEENS4_5SM1004TMEM4LOAD26SM100_TMEM_LOAD_32dp32b32xENS4_13SM90_TMA_LOADENS11_INS12_ILi1ELi4ELi3EEES15_NSS_INS5_IJS16_S1K_EEENS5_IJS1K_SC_EEEEEEENS4_39AutoVectorizingCopyWithAssumedAlignmentILi128EEENS4_14SM90_TMA_STOREES24_S26_S26_EEEvvEEEEvNT_6ParamsE) ;  /* 0xffffff4c022c7950 */ /* 0x000fea0003c3ffff */
        .weak           $__internal_1_$__cuda_sm10x_tcgen05_guardrail_trap_phase_invalid_during_alloc
        .type           $__internal_1_$__cuda_sm10x_tcgen05_guardrail_trap_phase_invalid_during_alloc,@function
        .size           $__internal_1_$__cuda_sm10x_tcgen05_guardrail_trap_phase_invalid_during_alloc,($__internal_2_$__cuda_sm10x_tcgen05_guardrail_trap_unallocated_columns_being_dealloced - $__internal_1_$__cuda_sm10x_tcgen05_guardrail_trap_phase_invalid_during_alloc)
$__internal_1_$__cuda_sm10x_tcgen05_guardrail_trap_phase_invalid_during_alloc:
[----:B------:R-:W-:Y:S05]  /*b350*/  BPT.TRAP 0x1 ;  /* 0x000000040000795c */ /* 0x000fea0000300000 */
[----:B------:R-:W-:-:S04]  /*b360*/  MOV R3, 0x0 ;  /* 0x0000000000037802 */ /* 0x000fc80000000f00 */
[----:B------:R-:W-:Y:S05]  /*b370*/  RET.REL.NODEC R2 `(_ZN7cutlass13device_kernelINS_4gemm6kernel13GemmUniversalIN4cute5tupleIJiiiiEEENS1_10collective13CollectiveMmaINS1_35MainloopSm100TmaUmmaWarpSpecializedILi16ELi2ELi4ENS5_IJNS4_1CILi2EEENSA_ILi1EEESC_EEEEENS5_IJNSA_ILi128EEENSA_ILi256EEENSA_ILi64EEEEEEaNS5_IJlSC_lEEEaSJ_NS4_8TiledMMAINS4_8MMA_AtomIJNS4_21SM100_MMA_S8_2x1SM_SSIaaiLi128ELi256ELNS4_4UMMA5MajorE0ELSO_0ELNSN_8SaturateE0EEEEEENS4_6LayoutINS5_IJSC_SC_SC_EEENS5_IJNSA_ILi0EEESU_SU_EEEEENS5_IJNS4_10UnderscoreESX_SX_EEEEENS4_18SM100_TMA_2SM_LOADENS4_14ComposedLayoutINS4_7SwizzleILi2ELi4ELi3EEENS4_18smem_ptr_flag_bitsILi8EEENSS_INS5_IJNSA_ILi8EEESH_EEENS5_IJSH_SC_EEEEEEEvNS4_8identityES10_S1A_vS1B_EENS_8epilogue10collective18CollectiveEpilogueINS1D_23Sm100TmaWarpSpecializedILi4ELi2ELi32ELb0ELb0EEEJNS5_IJSH_SG_SH_EEENS5_IJNSS_ISH_SC_EENSS_INS5_IJNSA_ILi32EEESB_EEENS5_IJSC_SF_EEEEEEEEaSJ_aSJ_NS1D_6fusion15FusionCallbacksIS1H_NS1P_17LinearCombinationIaiaiLNS_15FloatRoundStyleE2EEES1I_S1O_JEEENS4_5SM1004TMEM4LOAD26SM100_TMEM_LOAD_32dp32b32xENS4_13SM90_TMA_LOADENS11_INS12_ILi1ELi4ELi3EEES15_NSS_INS5_IJS16_S1K_EEENS5_IJS1K_SC_EEEEEEENS4_39AutoVectorizingCopyWithAssumedAlignmentILi128EEENS4_14SM90_TMA_STOREES24_S26_S26_EEEvvEEEEvNT_6ParamsE) ;  /* 0xffffff4c02207950 */ /* 0x000fea0003c3ffff */
        .weak           $__internal_2_$__cuda_sm10x_tcgen05_guardrail_trap_unallocated_columns_being_dealloced
        .type           $__internal_2_$__cuda_sm10x_tcgen05_guardrail_trap_unallocated_columns_being_dealloced,@function
        .size           $__internal_2_$__cuda_sm10x_tcgen05_guardrail_trap_unallocated_columns_being_dealloced,(.L_x_228 - $__internal_2_$__cuda_sm10x_tcgen05_guardrail_trap_unallocated_columns_being_dealloced)
$__internal_2_$__cuda_sm10x_tcgen05_guardrail_trap_unallocated_columns_being_dealloced:
[----:B------:R-:W-:Y:S05]  /*b380*/  BPT.TRAP 0x1 ;  /* 0x000000040000795c */ /* 0x000fea0000300000 */
[----:B------:R-:W-:-:S04]  /*b390*/  HFMA2 R3, -RZ, RZ, 0, 0 ;  /* 0x00000000ff037431 */ /* 0x000fc800000001ff */
[----:B------:R-:W-:Y:S05]  /*b3a0*/  RET.REL.NODEC R2 `(_ZN7cutlass13device_kernelINS_4gemm6kernel13GemmUniversalIN4cute5tupleIJiiiiEEENS1_10collective13CollectiveMmaINS1_35MainloopSm100TmaUmmaWarpSpecializedILi16ELi2ELi4ENS5_IJNS4_1CILi2EEENSA_ILi1EEESC_EEEEENS5_IJNSA_ILi128EEENSA_ILi256EEENSA_ILi64EEEEEEaNS5_IJlSC_lEEEaSJ_NS4_8TiledMMAINS4_8MMA_AtomIJNS4_21SM100_MMA_S8_2x1SM_SSIaaiLi128ELi256ELNS4_4UMMA5MajorE0ELSO_0ELNSN_8SaturateE0EEEEEENS4_6LayoutINS5_IJSC_SC_SC_EEENS5_IJNSA_ILi0EEESU_SU_EEEEENS5_IJNS4_10UnderscoreESX_SX_EEEEENS4_18SM100_TMA_2SM_LOADENS4_14ComposedLayoutINS4_7SwizzleILi2ELi4ELi3EEENS4_18smem_ptr_flag_bitsILi8EEENSS_INS5_IJNSA_ILi8EEESH_EEENS5_IJSH_SC_EEEEEEEvNS4_8identityES10_S1A_vS1B_EENS_8epilogue10collective18CollectiveEpilogueINS1D_23Sm100TmaWarpSpecializedILi4ELi2ELi32ELb0ELb0EEEJNS5_IJSH_SG_SH_EEENS5_IJNSS_ISH_SC_EENSS_INS5_IJNSA_ILi32EEESB_EEENS5_IJSC_SF_EEEEEEEEaSJ_aSJ_NS1D_6fusion15FusionCallbacksIS1H_NS1P_17LinearCombinationIaiaiLNS_15FloatRoundStyleE2EEES1I_S1O_JEEENS4_5SM1004TMEM4LOAD26SM100_TMEM_LOAD_32dp32b32xENS4_13SM90_TMA_LOADENS11_INS12_ILi1ELi4ELi3EEES15_NSS_INS5_IJS16_S1K_EEENS5_IJS1K_SC_EEEEEEENS4_39AutoVectorizingCopyWithAssumedAlignmentILi128EEENS4_14SM90_TMA_STOREES24_S26_S26_EEEvvEEEEvNT_6ParamsE) ;  /* 0xffffff4c02147950 */ /* 0x000fea0003c3ffff */
.L_x_227:
[----:B------:R-:W-:-:S00]  /*b3b0*/  BRA `(.L_x_227) ;  /* 0xfffffffc00fc7947 */ /* 0x000fc0000383ffff */
[----:B------:R-:W-:-:S00]  /*b3c0*/  NOP ;  /* 0x0000000000007918 */ /* 0x000fc00000000000 */
        /* <DEDUP_REMOVED lines=11> */
.L_x_228:


//--------------------- .nv.global.init           --------------------------
	.section	.nv.global.init,"aw",@progbits
.nv.global.init:
	.type		$str$27,@object
	.size		$str$27,($str$28 - $str$27)
$str$27:
        /*0000*/ 	.byte	0x28, 0x61, 0x64, 0x64, 0x72, 0x65, 0x73, 0x73, 0x20, 0x26, 0x20, 0x6d, 0x61, 0x73, 0x6b, 0x29
        /*0010*/ 	.byte	0x20, 0x3d, 0x3d, 0x20, 0x30, 0x00
	.type		$str$28,@object
	.size		$str$28,($str$26 - $str$28)
$str$28:
        /*0016*/ 	.byte	0x2f, 0x74, 0x6d, 0x70, 0x2f, 0x63, 0x75, 0x74, 0x6c, 0x61, 0x73, 0x73, 0x5f, 0x73, 0x77, 0x65
        /*0026*/ 	.byte	0x65, 0x70, 0x5f, 0x73, 0x72, 0x63, 0x2f, 0x69, 0x6e, 0x63, 0x6c, 0x75, 0x64, 0x65, 0x2f, 0x63
        /*0036*/ 	.byte	0x75, 0x74, 0x65, 0x2f, 0x70, 0x6f, 0x69, 0x6e, 0x74, 0x65, 0x72, 0x5f, 0x66, 0x6c, 0x61, 0x67
        /*0046*/ 	.byte	0x67, 0x65, 0x64, 0x2e, 0x68, 0x70, 0x70, 0x00
	.type		$str$26,@object
	.size		$str$26,($str$25 - $str$26)
$str$26:
        /*004e*/ 	.byte	0x2f, 0x74, 0x6d, 0x70, 0x2f, 0x63, 0x75, 0x74, 0x6c, 0x61, 0x73, 0x73, 0x5f, 0x73, 0x77, 0x65
        /*005e*/ 	.byte	0x65, 0x70, 0x5f, 0x73, 0x72, 0x63, 0x2f, 0x69, 0x6e, 0x63, 0x6c, 0x75, 0x64, 0x65, 0x2f, 0x63
        /*006e*/ 	.byte	0x75, 0x74, 0x65, 0x2f, 0x61, 0x74, 0x6f, 0x6d, 0x2f, 0x63, 0x6f, 0x70, 0x79, 0x5f, 0x74, 0x72
        /*007e*/ 	.byte	0x61, 0x69, 0x74, 0x73, 0x5f, 0x73, 0x6d, 0x31, 0x30, 0x30, 0x2e, 0x68, 0x70, 0x70, 0x00
	.type		$str$25,@object
	.size		$str$25,(__unnamed_1 - $str$25)
$str$25:
        /*008d*/ 	.byte	0x28, 0x28, 0x75, 0x69, 0x6e, 0x74, 0x33, 0x32, 0x5f, 0x74, 0x28, 0x74, 0x68, 0x72, 0x65, 0x61
        /*009d*/ 	.byte	0x64, 0x49, 0x64, 0x78, 0x2e, 0x78, 0x29, 0x20, 0x2f, 0x20, 0x33, 0x32, 0x29, 0x20, 0x25, 0x20
        /*00ad*/ 	.byte	0x34, 0x29, 0x20, 0x3d, 0x3d, 0x20, 0x28, 0x28, 0x28, 0x74, 0x6d, 0x65, 0x6d, 0x5f, 0x61, 0x64
        /*00bd*/ 	.byte	0x64, 0x72, 0x20, 0x3e, 0x3e, 0x20, 0x31, 0x36, 0x29, 0x20, 0x2f, 0x20, 0x33, 0x32, 0x29, 0x20
        /*00cd*/ 	.byte	0x25, 0x20, 0x34, 0x29, 0x00
	.type		__unnamed_1,@object
	.size		__unnamed_1,(__unnamed_2 - __unnamed_1)
__unnamed_1:
        /*00d2*/ 	.byte	0x61, 0x75, 0x74, 0x6f, 0x20, 0x63, 0x75, 0x74, 0x65, 0x3a, 0x3a, 0x61, 0x73, 0x5f, 0x70, 0x6f
        /* <DEDUP_REMOVED lines=24> */
        /*0262*/ 	.byte	0x3e, 0x3e, 0x5d, 0x00
	.type		__unnamed_2,@object
	.size		__unnamed_2,(__unnamed_3 - __unnamed_2)
__unnamed_2:
        /* <DEDUP_REMOVED lines=26> */
	.type		__unnamed_3,@object
	.size		__unnamed_3,(.L_3 - __unnamed_3)
__unnamed_3:
        /* <DEDUP_REMOVED lines=41> */
.L_3:


//--------------------- .nv.shared._ZN7cutlass13device_kernelINS_4gemm6kernel13GemmUniversalIN4cute5tupleIJiiiiEEENS1_10collective13CollectiveMmaINS1_35MainloopSm100TmaUmmaWarpSpecializedILi16ELi2ELi4ENS5_IJNS4_1CILi2EEENSA_ILi1EEESC_EEEEENS5_IJNSA_ILi128EEENSA_ILi256EEENSA_ILi64EEEEEEaNS5_IJlSC_lEEEaSJ_NS4_8TiledMMAINS4_8MMA_AtomIJNS4_21SM100_MMA_S8_2x1SM_SSIaaiLi128ELi256ELNS4_4UMMA5MajorE0ELSO_0ELNSN_8SaturateE0EEEEEENS4_6LayoutINS5_IJSC_SC_SC_EEENS5_IJNSA_ILi0EEESU_SU_EEEEENS5_IJNS4_10UnderscoreESX_SX_EEEEENS4_18SM100_TMA_2SM_LOADENS4_14ComposedLayoutINS4_7SwizzleILi2ELi4ELi3EEENS4_18smem_ptr_flag_bitsILi8EEENSS_INS5_IJNSA_ILi8EEESH_EEENS5_IJSH_SC_EEEEEEEvNS4_8identityES10_S1A_vS1B_EENS_8epilogue10collective18CollectiveEpilogueINS1D_23Sm100TmaWarpSpecializedILi4ELi2ELi32ELb0ELb0EEEJNS5_IJSH_SG_SH_EEENS5_IJNSS_ISH_SC_EENSS_INS5_IJNSA_ILi32EEESB_EEENS5_IJSC_SF_EEEEEEEEaSJ_aSJ_NS1D_6fusion15FusionCallbacksIS1H_NS1P_17LinearCombinationIaiaiLNS_15FloatRoundStyleE2EEES1I_S1O_JEEENS4_5SM1004TMEM4LOAD26SM100_TMEM_LOAD_32dp32b32xENS4_13SM90_TMA_LOADENS11_INS12_ILi1ELi4ELi3EEES15_NSS_INS5_IJS16_S1K_EEENS5_IJS1K_SC_EEEEEEENS4_39AutoVectorizingCopyWithAssumedAlignmentILi128EEENS4_14SM90_TMA_STOREES24_S26_S26_EEEvvEEEEvNT_6ParamsE --------------------------
	.section	.nv.shared._ZN7cutlass13device_kernelINS_4gemm6kernel13GemmUniversalIN4cute5tupleIJiiiiEEENS1_10collective13CollectiveMmaINS1_35MainloopSm100TmaUmmaWarpSpecializedILi16ELi2ELi4ENS5_IJNS4_1CILi2EEENSA_ILi1EEESC_EEEEENS5_IJNSA_ILi128EEENSA_ILi256EEENSA_ILi64EEEEEEaNS5_IJlSC_lEEEaSJ_NS4_8TiledMMAINS4_8MMA_AtomIJNS4_21SM100_MMA_S8_2x1SM_SSIaaiLi128ELi256ELNS4_4UMMA5MajorE0ELSO_0ELNSN_8SaturateE0EEEEEENS4_6LayoutINS5_IJSC_SC_SC_EEENS5_IJNSA_ILi0EEESU_SU_EEEEENS5_IJNS4_10UnderscoreESX_SX_EEEEENS4_18SM100_TMA_2SM_LOADENS4_14ComposedLayoutINS4_7SwizzleILi2ELi4ELi3EEENS4_18smem_ptr_flag_bitsILi8EEENSS_INS5_IJNSA_ILi8EEESH_EEENS5_IJSH_SC_EEEEEEEvNS4_8identityES10_S1A_vS1B_EENS_8epilogue10collective18CollectiveEpilogueINS1D_23Sm100TmaWarpSpecializedILi4ELi2ELi32ELb0ELb0EEEJNS5_IJSH_SG_SH_EEENS5_IJNSS_ISH_SC_EENSS_INS5_IJNSA_ILi32EEESB_EEENS5_IJSC_SF_EEEEEEEEaSJ_aSJ_NS1D_6fusion15FusionCallbacksIS1H_NS1P_17LinearCombinationIaiaiLNS_15FloatRoundStyleE2EEES1I_S1O_JEEENS4_5SM1004TMEM4LOAD26SM100_TMEM_LOAD_32dp32b32xENS4_13SM90_TMA_LOADENS11_INS12_ILi1ELi4ELi3EEES15_NSS_INS5_IJS16_S1K_EEENS5_IJS1K_SC_EEEEEEENS4_39AutoVectorizingCopyWithAssumedAlignmentILi128EEENS4_14SM90_TMA_STOREES24_S26_S26_EEEvvEEEEvNT_6ParamsE,"aw",@nobits
	.sectionflags	@""
	.align	16
	.zero		1024


//--------------------- .nv.shared.reserved.0     --------------------------
	.section	.nv.shared.reserved.0,"aw",@nobits
	.weak		__nv_reservedSMEM_offset_0_alias
	.size		__nv_reservedSMEM_offset_0_alias, 0, 64
	.other		__nv_reservedSMEM_offset_0_alias,@"STO_CUDA_RESERVED_SHARED STV_DEFAULT"
__nv_reservedSMEM_offset_0_alias:
	.zero		0
.nv.shared.reserved.0:
	.zero		64
	.weak		__nv_reservedSMEM_tcgen05_partition
	.type		__nv_reservedSMEM_tcgen05_partition,@object
	.size		__nv_reservedSMEM_tcgen05_partition,(.L_0 - __nv_reservedSMEM_tcgen05_partition)
__nv_reservedSMEM_tcgen05_partition:
	.zero		32
.L_0:


//--------------------- .nv.global                --------------------------
	.section	.nv.global,"aw",@nobits
.nv.global:
	.type		_ZN40_INTERNAL_d583fcad_4_k_cu_ee986a4f_272234cute1_E,@object
	.size		_ZN40_INTERNAL_d583fcad_4_k_cu_ee986a4f_272234cute1_E,(_ZN40_INTERNAL_d583fcad_4_k_cu_ee986a4f_272234cuda3std3__45__cpo6cbeginE - _ZN40_INTERNAL_d583fcad_4_k_cu_ee986a4f_272234cute1_E)
_ZN40_INTERNAL_d583fcad_4_k_cu_ee986a4f_272234cute1_E:
	.zero		1
	.type		_ZN40_INTERNAL_d583fcad_4_k_cu_ee986a4f_272234cuda3std3__45__cpo6cbeginE,@object
	.size		_ZN40_INTERNAL_d583fcad_4_k_cu_ee986a4f_272234cuda3std3__45__cpo6cbeginE,(_ZN40_INTERNAL_d583fcad_4_k_cu_ee986a4f_272234cuda3std3__48in_placeE - _ZN40_INTERNAL_d583fcad_4_k_cu_ee986a4f_272234cuda3std3__45__cpo6cbeginE)
_ZN40_INTERNAL_d583fcad_4_k_cu_ee986a4f_272234cuda3std3__45__cpo6cbeginE:
	.zero		1
	.type		_ZN40_INTERNAL_d583fcad_4_k_cu_ee986a4f_272234cuda3std3__48in_placeE,@object
	.size		_ZN40_INTERNAL_d583fcad_4_k_cu_ee986a4f_272234cuda3std3__48in_placeE,(_ZN40_INTERNAL_d583fcad_4_k_cu_ee986a4f_272234cuda3std6ranges3__45__cpo9iter_moveE - _ZN40_INTERNAL_d583fcad_4_k_cu_ee986a4f_272234cuda3std3__48in_placeE)
_ZN40_INTERNAL_d583fcad_4_k_cu_ee986a4f_272234cuda3std3__48in_placeE:
	.zero		1
	.type		_ZN40_INTERNAL_d583fcad_4_k_cu_ee986a4f_272234cuda3std6ranges3__45__cpo9iter_moveE,@object
	.size		_ZN40_INTERNAL_d583fcad_4_k_cu_ee986a4f_272234cuda3std6ranges3__45__cpo9iter_moveE,(_ZN40_INTERNAL_d583fcad_4_k_cu_ee986a4f_272234cuda3std3__45__cpo5beginE - _ZN40_INTERNAL_d583fcad_4_k_cu_ee986a4f_272234cuda3std6ranges3__45__cpo9iter_moveE)
_ZN40_INTERNAL_d583fcad_4_k_cu_ee986a4f_272234cuda3std6ranges3__45__cpo9iter_moveE:
	.zero		1
	.type		_ZN40_INTERNAL_d583fcad_4_k_cu_ee986a4f_272234cuda3std3__45__cpo5beginE,@object
	.size		_ZN40_INTERNAL_d583fcad_4_k_cu_ee986a4f_272234cuda3std3__45__cpo5beginE,(_ZN40_INTERNAL_d583fcad_4_k_cu_ee986a4f_272234cuda3std3__442_GLOBAL__N__d583fcad_4_k_cu_ee986a4f_272236ignoreE - _ZN40_INTERNAL_d583fcad_4_k_cu_ee986a4f_272234cuda3std3__45__cpo5beginE)
_ZN40_INTERNAL_d583fcad_4_k_cu_ee986a4f_272234cuda3std3__45__cpo5beginE:
	.zero		1
	.type		_ZN40_INTERNAL_d583fcad_4_k_cu_ee986a4f_272234cuda3std3__442_GLOBAL__N__d583fcad_4_k_cu_ee986a4f_272236ignoreE,@object
	.size		_ZN40_INTERNAL_d583fcad_4_k_cu_ee986a4f_272234cuda3std3__442_GLOBAL__N__d583fcad_4_k_cu_ee986a4f_272236ignoreE,(_ZN40_INTERNAL_d583fcad_4_k_cu_ee986a4f_272234cute7productE - _ZN40_INTERNAL_d583fcad_4_k_cu_ee986a4f_272234cuda3std3__442_GLOBAL__N__d583fcad_4_k_cu_ee986a4f_272236ignoreE)
_ZN40_INTERNAL_d583fcad_4_k_cu_ee986a4f_272234cuda3std3__442_GLOBAL__N__d583fcad_4_k_cu_ee986a4f_272236ignoreE:
	.zero		1
	.type		_ZN40_INTERNAL_d583fcad_4_k_cu_ee986a4f_272234cute7productE,@object
	.size		_ZN40_INTERNAL_d583fcad_4_k_cu_ee986a4f_272234cute7productE,(_ZN40_INTERNAL_d583fcad_4_k_cu_ee986a4f_272234cuda3std3__45__cpo3endE - _ZN40_INTERNAL_d583fcad_4_k_cu_ee986a4f_272234cute7productE)
_ZN40_INTERNAL_d583fcad_4_k_cu_ee986a4f_272234cute7productE:
	.zero		1
	.type		_ZN40_INTERNAL_d583fcad_4_k_cu_ee986a4f_272234cuda3std3__45__cpo3endE,@object
	.size		_ZN40_INTERNAL_d583fcad_4_k_cu_ee986a4f_272234cuda3std3__45__cpo3endE,(_ZN40_INTERNAL_d583fcad_4_k_cu_ee986a4f_272234cuda3std3__419piecewise_constructE - _ZN40_INTERNAL_d583fcad_4_k_cu_ee986a4f_272234cuda3std3__45__cpo3endE)
_ZN40_INTERNAL_d583fcad_4_k_cu_ee986a4f_272234cuda3std3__45__cpo3endE:
	.zero		1
	.type		_ZN40_INTERNAL_d583fcad_4_k_cu_ee986a4f_272234cuda3std3__419piecewise_constructE,@object
	.size		_ZN40_INTERNAL_d583fcad_4_k_cu_ee986a4f_272234cuda3std3__419piecewise_constructE,(_ZN40_INTERNAL_d583fcad_4_k_cu_ee986a4f_272234cuda3std3__45__cpo4cendE - _ZN40_INTERNAL_d583fcad_4_k_cu_ee986a4f_272234cuda3std3__419piecewise_constructE)
_ZN40_INTERNAL_d583fcad_4_k_cu_ee986a4f_272234cuda3std3__419piecewise_constructE:
	.zero		1
	.type		_ZN40_INTERNAL_d583fcad_4_k_cu_ee986a4f_272234cuda3std3__45__cpo4cendE,@object
	.size		_ZN40_INTERNAL_d583fcad_4_k_cu_ee986a4f_272234cuda3std3__45__cpo4cendE,(_ZN40_INTERNAL_d583fcad_4_k_cu_ee986a4f_272234cuda3std6ranges3__45__cpo4swapE - _ZN40_INTERNAL_d583fcad_4_k_cu_ee986a4f_272234cuda3std3__45__cpo4cendE)
_ZN40_INTERNAL_d583fcad_4_k_cu_ee986a4f_272234cuda3std3__45__cpo4cendE:
	.zero		1
	.type		_ZN40_INTERNAL_d583fcad_4_k_cu_ee986a4f_272234cuda3std6ranges3__45__cpo4swapE,@object
	.size		_ZN40_INTERNAL_d583fcad_4_k_cu_ee986a4f_272234cuda3std6ranges3__45__cpo4swapE,(.L_11 - _ZN40_INTERNAL_d583fcad_4_k_cu_ee986a4f_272234cuda3std6ranges3__45__cpo4swapE)
_ZN40_INTERNAL_d583fcad_4_k_cu_ee986a4f_272234cuda3std6ranges3__45__cpo4swapE:
	.zero		1
.L_11:


//--------------------- .nv.constant0._ZN7cutlass13device_kernelINS_4gemm6kernel13GemmUniversalIN4cute5tupleIJiiiiEEENS1_10collective13CollectiveMmaINS1_35MainloopSm100TmaUmmaWarpSpecializedILi16ELi2ELi4ENS5_IJNS4_1CILi2EEENSA_ILi1EEESC_EEEEENS5_IJNSA_ILi128EEENSA_ILi256EEENSA_ILi64EEEEEEaNS5_IJlSC_lEEEaSJ_NS4_8TiledMMAINS4_8MMA_AtomIJNS4_21SM100_MMA_S8_2x1SM_SSIaaiLi128ELi256ELNS4_4UMMA5MajorE0ELSO_0ELNSN_8SaturateE0EEEEEENS4_6LayoutINS5_IJSC_SC_SC_EEENS5_IJNSA_ILi0EEESU_SU_EEEEENS5_IJNS4_10UnderscoreESX_SX_EEEEENS4_18SM100_TMA_2SM_LOADENS4_14ComposedLayoutINS4_7SwizzleILi2ELi4ELi3EEENS4_18smem_ptr_flag_bitsILi8EEENSS_INS5_IJNSA_ILi8EEESH_EEENS5_IJSH_SC_EEEEEEEvNS4_8identityES10_S1A_vS1B_EENS_8epilogue10collective18CollectiveEpilogueINS1D_23Sm100TmaWarpSpecializedILi4ELi2ELi32ELb0ELb0EEEJNS5_IJSH_SG_SH_EEENS5_IJNSS_ISH_SC_EENSS_INS5_IJNSA_ILi32EEESB_EEENS5_IJSC_SF_EEEEEEEEaSJ_aSJ_NS1D_6fusion15FusionCallbacksIS1H_NS1P_17LinearCombinationIaiaiLNS_15FloatRoundStyleE2EEES1I_S1O_JEEENS4_5SM1004TMEM4LOAD26SM100_TMEM_LOAD_32dp32b32xENS4_13SM90_TMA_LOADENS11_INS12_ILi1ELi4ELi3EEES15_NSS_INS5_IJS16_S1K_EEENS5_IJS1K_SC_EEEEEEENS4_39AutoVectorizingCopyWithAssumedAlignmentILi128EEENS4_14SM90_TMA_STOREES24_S26_S26_EEEvvEEEEvNT_6ParamsE --------------------------
	.section	.nv.constant0._ZN7cutlass13device_kernelINS_4gemm6kernel13GemmUniversalIN4cute5tupleIJiiiiEEENS1_10collective13CollectiveMmaINS1_35MainloopSm100TmaUmmaWarpSpecializedILi16ELi2ELi4ENS5_IJNS4_1CILi2EEENSA_ILi1EEESC_EEEEENS5_IJNSA_ILi128EEENSA_ILi256EEENSA_ILi64EEEEEEaNS5_IJlSC_lEEEaSJ_NS4_8TiledMMAINS4_8MMA_AtomIJNS4_21SM100_MMA_S8_2x1SM_SSIaaiLi128ELi256ELNS4_4UMMA5MajorE0ELSO_0ELNSN_8SaturateE0EEEEEENS4_6LayoutINS5_IJSC_SC_SC_EEENS5_IJNSA_ILi0EEESU_SU_EEEEENS5_IJNS4_10UnderscoreESX_SX_EEEEENS4_18SM100_TMA_2SM_LOADENS4_14ComposedLayoutINS4_7SwizzleILi2ELi4ELi3EEENS4_18smem_ptr_flag_bitsILi8EEENSS_INS5_IJNSA_ILi8EEESH_EEENS5_IJSH_SC_EEEEEEEvNS4_8identityES10_S1A_vS1B_EENS_8epilogue10collective18CollectiveEpilogueINS1D_23Sm100TmaWarpSpecializedILi4ELi2ELi32ELb0ELb0EEEJNS5_IJSH_SG_SH_EEENS5_IJNSS_ISH_SC_EENSS_INS5_IJNSA_ILi32EEESB_EEENS5_IJSC_SF_EEEEEEEEaSJ_aSJ_NS1D_6fusion15FusionCallbacksIS1H_NS1P_17LinearCombinationIaiaiLNS_15FloatRoundStyleE2EEES1I_S1O_JEEENS4_5SM1004TMEM4LOAD26SM100_TMEM_LOAD_32dp32b32xENS4_13SM90_TMA_LOADENS11_INS12_ILi1ELi4ELi3EEES15_NSS_INS5_IJS16_S1K_EEENS5_IJS1K_SC_EEEEEEENS4_39AutoVectorizingCopyWithAssumedAlignmentILi128EEENS4_14SM90_TMA_STOREES24_S26_S26_EEEvvEEEEvNT_6ParamsE,"a",@progbits
	.sectionflags	@""
	.align	4
.nv.constant0._ZN7cutlass13device_kernelINS_4gemm6kernel13GemmUniversalIN4cute5tupleIJiiiiEEENS1_10collective13CollectiveMmaINS1_35MainloopSm100TmaUmmaWarpSpecializedILi16ELi2ELi4ENS5_IJNS4_1CILi2EEENSA_ILi1EEESC_EEEEENS5_IJNSA_ILi128EEENSA_ILi256EEENSA_ILi64EEEEEEaNS5_IJlSC_lEEEaSJ_NS4_8TiledMMAINS4_8MMA_AtomIJNS4_21SM100_MMA_S8_2x1SM_SSIaaiLi128ELi256ELNS4_4UMMA5MajorE0ELSO_0ELNSN_8SaturateE0EEEEEENS4_6LayoutINS5_IJSC_SC_SC_EEENS5_IJNSA_ILi0EEESU_SU_EEEEENS5_IJNS4_10UnderscoreESX_SX_EEEEENS4_18SM100_TMA_2SM_LOADENS4_14ComposedLayoutINS4_7SwizzleILi2ELi4ELi3EEENS4_18smem_ptr_flag_bitsILi8EEENSS_INS5_IJNSA_ILi8EEESH_EEENS5_IJSH_SC_EEEEEEEvNS4_8identityES10_S1A_vS1B_EENS_8epilogue10collective18CollectiveEpilogueINS1D_23Sm100TmaWarpSpecializedILi4ELi2ELi32ELb0ELb0EEEJNS5_IJSH_SG_SH_EEENS5_IJNSS_ISH_SC_EENSS_INS5_IJNSA_ILi32EEESB_EEENS5_IJSC_SF_EEEEEEEEaSJ_aSJ_NS1D_6fusion15FusionCallbacksIS1H_NS1P_17LinearCombinationIaiaiLNS_15FloatRoundStyleE2EEES1I_S1O_JEEENS4_5SM1004TMEM4LOAD26SM100_TMEM_LOAD_32dp32b32xENS4_13SM90_TMA_LOADENS11_INS12_ILi1ELi4ELi3EEES15_NSS_INS5_IJS16_S1K_EEENS5_IJS1K_SC_EEEEEEENS4_39AutoVectorizingCopyWithAssumedAlignmentILi128EEENS4_14SM90_TMA_STOREES24_S26_S26_EEEvvEEEEvNT_6ParamsE:
	.zero		2944


//--------------------- SYMBOLS --------------------------

	.type		.nv.reservedSmem.offset0,@object
	.size		.nv.reservedSmem.offset0,0x4
	.type		.nv.reservedSmem.cap,@object
	.size		.nv.reservedSmem.cap,0x4
	.type		__assertfail,@function
